//
// Generated by NVIDIA NVVM Compiler
//
// Compiler Build ID: CL-36424714
// Cuda compilation tools, release 13.0, V13.0.88
// Based on NVVM 20.0.0
//

.version 9.0
.target sm_100
.address_size 64

	// .globl	_Z5sobelPhS_jjjjj
.const .align 2 .b8 mask[100] = {255, 255, 252, 255, 250, 255, 252, 255, 255, 255, 254, 255, 248, 255, 244, 255, 248, 255, 254, 255, 0, 0, 0, 0, 0, 0, 0, 0, 0, 0, 2, 0, 8, 0, 12, 0, 8, 0, 2, 0, 1, 0, 4, 0, 6, 0, 4, 0, 1, 0, 255, 255, 254, 255, 0, 0, 2, 0, 1, 0, 252, 255, 248, 255, 0, 0, 8, 0, 4, 0, 250, 255, 244, 255, 0, 0, 12, 0, 6, 0, 252, 255, 248, 255, 0, 0, 8, 0, 4, 0, 255, 255, 254, 255, 0, 0, 2, 0, 1};

.visible .entry _Z5sobelPhS_jjjjj(
	.param .u64 .ptr .align 1 _Z5sobelPhS_jjjjj_param_0,
	.param .u64 .ptr .align 1 _Z5sobelPhS_jjjjj_param_1,
	.param .u32 _Z5sobelPhS_jjjjj_param_2,
	.param .u32 _Z5sobelPhS_jjjjj_param_3,
	.param .u32 _Z5sobelPhS_jjjjj_param_4,
	.param .u32 _Z5sobelPhS_jjjjj_param_5,
	.param .u32 _Z5sobelPhS_jjjjj_param_6
)
{
	.reg .pred 	%p<4>;
	.reg .b16 	%rs<5>;
	.reg .b32 	%r<372>;
	.reg .b32 	%f<298>;
	.reg .b64 	%rd<158>;

	ld.param.u64 	%rd1, [_Z5sobelPhS_jjjjj_param_0];
	ld.param.u64 	%rd2, [_Z5sobelPhS_jjjjj_param_1];
	ld.param.u32 	%r1, [_Z5sobelPhS_jjjjj_param_4];
	ld.param.u32 	%r2, [_Z5sobelPhS_jjjjj_param_6];
	cvta.to.global.u64 	%rd3, %rd1;
	mov.u32 	%r3, %ctaid.x;
	mov.u32 	%r4, %ntid.x;
	mov.u32 	%r5, %tid.x;
	mad.lo.s32 	%r6, %r3, %r4, %r5;
	mov.u32 	%r7, %ctaid.y;
	mov.u32 	%r8, %ntid.y;
	mov.u32 	%r9, %tid.y;
	mad.lo.s32 	%r10, %r7, %r8, %r9;
	add.s32 	%r11, %r2, 4;
	mad.lo.s32 	%r12, %r10, %r11, %r6;
	mul.lo.s32 	%r13, %r12, %r1;
	add.s32 	%r14, %r13, 2;
	cvt.u64.u32 	%rd4, %r14;
	add.s64 	%rd5, %rd3, %rd4;
	add.s32 	%r15, %r13, 1;
	cvt.u64.u32 	%rd6, %r15;
	add.s64 	%rd7, %rd3, %rd6;
	cvt.u64.u32 	%rd8, %r13;
	add.s64 	%rd9, %rd3, %rd8;
	ld.const.u16 	%rs1, [mask];
	add.s32 	%r16, %r13, %r1;
	add.s32 	%r17, %r14, %r1;
	cvt.u64.u32 	%rd10, %r17;
	add.s64 	%rd11, %rd3, %rd10;
	add.s32 	%r18, %r17, -1;
	cvt.u64.u32 	%rd12, %r18;
	add.s64 	%rd13, %rd3, %rd12;
	cvt.u64.u32 	%rd14, %r16;
	add.s64 	%rd15, %rd3, %rd14;
	ld.const.u16 	%rs2, [mask+10];
	mov.b32 	%r19, {%rs1, %rs2};
	ld.global.u8 	%r20, [%rd5];
	ld.global.u8 	%r21, [%rd11];
	prmt.b32 	%r22, %r20, %r21, 0x3340U;
	prmt.b32 	%r23, %r24, %r25, 0x3340U;
	prmt.b32 	%r26, %r22, %r23, 0x5410U;
	mov.b32 	%r27, 0;
	dp2a.lo.s32.u32 	%r28, %r19, %r26, %r27;
	cvt.rn.f32.s32 	%f1, %r28;
	ld.global.u8 	%r29, [%rd7];
	ld.global.u8 	%r30, [%rd13];
	prmt.b32 	%r31, %r29, %r30, 0x3340U;
	prmt.b32 	%r32, %r31, %r23, 0x5410U;
	dp2a.lo.s32.u32 	%r33, %r19, %r32, %r27;
	cvt.rn.f32.s32 	%f2, %r33;
	ld.global.u8 	%r34, [%rd9];
	ld.global.u8 	%r35, [%rd15];
	prmt.b32 	%r36, %r34, %r35, 0x3340U;
	prmt.b32 	%r37, %r36, %r23, 0x5410U;
	dp2a.lo.s32.u32 	%r38, %r19, %r37, %r27;
	cvt.rn.f32.s32 	%f3, %r38;
	add.s32 	%r39, %r16, %r1;
	add.s32 	%r40, %r17, %r1;
	cvt.u64.u32 	%rd16, %r40;
	add.s64 	%rd17, %rd3, %rd16;
	ld.global.u8 	%r41, [%rd17];
	add.s32 	%r42, %r40, -1;
	cvt.u64.u32 	%rd18, %r42;
	add.s64 	%rd19, %rd3, %rd18;
	ld.global.u8 	%r43, [%rd19];
	cvt.u64.u32 	%rd20, %r39;
	add.s64 	%rd21, %rd3, %rd20;
	ld.global.u8 	%r44, [%rd21];
	ld.const.s16 	%r45, [mask+20];
	mul.lo.s32 	%r46, %r45, %r41;
	cvt.rn.f32.s32 	%f4, %r46;
	add.f32 	%f5, %f1, %f4;
	mul.lo.s32 	%r47, %r45, %r43;
	cvt.rn.f32.s32 	%f6, %r47;
	add.f32 	%f7, %f2, %f6;
	mul.lo.s32 	%r48, %r45, %r44;
	cvt.rn.f32.s32 	%f8, %r48;
	add.f32 	%f9, %f3, %f8;
	add.s32 	%r49, %r39, %r1;
	add.s32 	%r50, %r40, %r1;
	cvt.u64.u32 	%rd22, %r50;
	add.s64 	%rd23, %rd3, %rd22;
	ld.global.u8 	%r51, [%rd23];
	add.s32 	%r52, %r50, -1;
	cvt.u64.u32 	%rd24, %r52;
	add.s64 	%rd25, %rd3, %rd24;
	ld.global.u8 	%r53, [%rd25];
	cvt.u64.u32 	%rd26, %r49;
	add.s64 	%rd27, %rd3, %rd26;
	ld.global.u8 	%r54, [%rd27];
	ld.const.s16 	%r55, [mask+30];
	mul.lo.s32 	%r56, %r55, %r51;
	cvt.rn.f32.s32 	%f10, %r56;
	add.f32 	%f11, %f5, %f10;
	mul.lo.s32 	%r57, %r55, %r53;
	cvt.rn.f32.s32 	%f12, %r57;
	add.f32 	%f13, %f7, %f12;
	mul.lo.s32 	%r58, %r55, %r54;
	cvt.rn.f32.s32 	%f14, %r58;
	add.f32 	%f15, %f9, %f14;
	add.s32 	%r59, %r49, %r1;
	add.s32 	%r60, %r50, %r1;
	cvt.u64.u32 	%rd28, %r60;
	add.s64 	%rd29, %rd3, %rd28;
	ld.global.u8 	%r61, [%rd29];
	add.s32 	%r62, %r60, -1;
	cvt.u64.u32 	%rd30, %r62;
	add.s64 	%rd31, %rd3, %rd30;
	ld.global.u8 	%r63, [%rd31];
	cvt.u64.u32 	%rd32, %r59;
	add.s64 	%rd33, %rd3, %rd32;
	ld.global.u8 	%r64, [%rd33];
	ld.const.s16 	%r65, [mask+40];
	mul.lo.s32 	%r66, %r65, %r61;
	cvt.rn.f32.s32 	%f16, %r66;
	add.f32 	%f17, %f11, %f16;
	mul.lo.s32 	%r67, %r65, %r63;
	cvt.rn.f32.s32 	%f18, %r67;
	add.f32 	%f19, %f13, %f18;
	mul.lo.s32 	%r68, %r65, %r64;
	cvt.rn.f32.s32 	%f20, %r68;
	add.f32 	%f21, %f15, %f20;
	add.s32 	%r69, %r12, %r11;
	mul.lo.s32 	%r70, %r69, %r1;
	add.s32 	%r71, %r70, 2;
	cvt.u64.u32 	%rd34, %r71;
	add.s64 	%rd35, %rd3, %rd34;
	ld.global.u8 	%r72, [%rd35];
	add.s32 	%r73, %r70, 1;
	cvt.u64.u32 	%rd36, %r73;
	add.s64 	%rd37, %rd3, %rd36;
	ld.global.u8 	%r74, [%rd37];
	cvt.u64.u32 	%rd38, %r70;
	add.s64 	%rd39, %rd3, %rd38;
	ld.global.u8 	%r75, [%rd39];
	ld.const.s16 	%r76, [mask+2];
	mul.lo.s32 	%r77, %r76, %r72;
	cvt.rn.f32.s32 	%f22, %r77;
	add.f32 	%f23, %f17, %f22;
	mul.lo.s32 	%r78, %r76, %r74;
	cvt.rn.f32.s32 	%f24, %r78;
	add.f32 	%f25, %f19, %f24;
	mul.lo.s32 	%r79, %r76, %r75;
	cvt.rn.f32.s32 	%f26, %r79;
	add.f32 	%f27, %f21, %f26;
	add.s32 	%r80, %r70, %r1;
	add.s32 	%r81, %r71, %r1;
	cvt.u64.u32 	%rd40, %r81;
	add.s64 	%rd41, %rd3, %rd40;
	ld.global.u8 	%r82, [%rd41];
	add.s32 	%r83, %r81, -1;
	cvt.u64.u32 	%rd42, %r83;
	add.s64 	%rd43, %rd3, %rd42;
	ld.global.u8 	%r84, [%rd43];
	cvt.u64.u32 	%rd44, %r80;
	add.s64 	%rd45, %rd3, %rd44;
	ld.global.u8 	%r85, [%rd45];
	ld.const.s16 	%r86, [mask+12];
	mul.lo.s32 	%r87, %r86, %r82;
	cvt.rn.f32.s32 	%f28, %r87;
	add.f32 	%f29, %f23, %f28;
	mul.lo.s32 	%r88, %r86, %r84;
	cvt.rn.f32.s32 	%f30, %r88;
	add.f32 	%f31, %f25, %f30;
	mul.lo.s32 	%r89, %r86, %r85;
	cvt.rn.f32.s32 	%f32, %r89;
	add.f32 	%f33, %f27, %f32;
	add.s32 	%r90, %r80, %r1;
	add.s32 	%r91, %r81, %r1;
	cvt.u64.u32 	%rd46, %r91;
	add.s64 	%rd47, %rd3, %rd46;
	ld.global.u8 	%r92, [%rd47];
	add.s32 	%r93, %r91, -1;
	cvt.u64.u32 	%rd48, %r93;
	add.s64 	%rd49, %rd3, %rd48;
	ld.global.u8 	%r94, [%rd49];
	cvt.u64.u32 	%rd50, %r90;
	add.s64 	%rd51, %rd3, %rd50;
	ld.global.u8 	%r95, [%rd51];
	ld.const.s16 	%r96, [mask+22];
	mul.lo.s32 	%r97, %r96, %r92;
	cvt.rn.f32.s32 	%f34, %r97;
	add.f32 	%f35, %f29, %f34;
	mul.lo.s32 	%r98, %r96, %r94;
	cvt.rn.f32.s32 	%f36, %r98;
	add.f32 	%f37, %f31, %f36;
	mul.lo.s32 	%r99, %r96, %r95;
	cvt.rn.f32.s32 	%f38, %r99;
	add.f32 	%f39, %f33, %f38;
	add.s32 	%r100, %r90, %r1;
	add.s32 	%r101, %r91, %r1;
	cvt.u64.u32 	%rd52, %r101;
	add.s64 	%rd53, %rd3, %rd52;
	ld.global.u8 	%r102, [%rd53];
	add.s32 	%r103, %r101, -1;
	cvt.u64.u32 	%rd54, %r103;
	add.s64 	%rd55, %rd3, %rd54;
	ld.global.u8 	%r104, [%rd55];
	cvt.u64.u32 	%rd56, %r100;
	add.s64 	%rd57, %rd3, %rd56;
	ld.global.u8 	%r105, [%rd57];
	ld.const.s16 	%r106, [mask+32];
	mul.lo.s32 	%r107, %r106, %r102;
	cvt.rn.f32.s32 	%f40, %r107;
	add.f32 	%f41, %f35, %f40;
	mul.lo.s32 	%r108, %r106, %r104;
	cvt.rn.f32.s32 	%f42, %r108;
	add.f32 	%f43, %f37, %f42;
	mul.lo.s32 	%r109, %r106, %r105;
	cvt.rn.f32.s32 	%f44, %r109;
	add.f32 	%f45, %f39, %f44;
	add.s32 	%r110, %r100, %r1;
	add.s32 	%r111, %r101, %r1;
	cvt.u64.u32 	%rd58, %r111;
	add.s64 	%rd59, %rd3, %rd58;
	ld.global.u8 	%r112, [%rd59];
	add.s32 	%r113, %r111, -1;
	cvt.u64.u32 	%rd60, %r113;
	add.s64 	%rd61, %rd3, %rd60;
	ld.global.u8 	%r114, [%rd61];
	cvt.u64.u32 	%rd62, %r110;
	add.s64 	%rd63, %rd3, %rd62;
	ld.global.u8 	%r115, [%rd63];
	ld.const.s16 	%r116, [mask+42];
	mul.lo.s32 	%r117, %r116, %r112;
	cvt.rn.f32.s32 	%f46, %r117;
	add.f32 	%f47, %f41, %f46;
	mul.lo.s32 	%r118, %r116, %r114;
	cvt.rn.f32.s32 	%f48, %r118;
	add.f32 	%f49, %f43, %f48;
	mul.lo.s32 	%r119, %r116, %r115;
	cvt.rn.f32.s32 	%f50, %r119;
	add.f32 	%f51, %f45, %f50;
	add.s32 	%r120, %r69, %r11;
	mul.lo.s32 	%r121, %r120, %r1;
	add.s32 	%r122, %r121, 2;
	cvt.u64.u32 	%rd64, %r122;
	add.s64 	%rd65, %rd3, %rd64;
	ld.global.u8 	%r123, [%rd65];
	add.s32 	%r124, %r121, 1;
	cvt.u64.u32 	%rd66, %r124;
	add.s64 	%rd67, %rd3, %rd66;
	ld.global.u8 	%r125, [%rd67];
	cvt.u64.u32 	%rd68, %r121;
	add.s64 	%rd69, %rd3, %rd68;
	ld.global.u8 	%r126, [%rd69];
	ld.const.s16 	%r127, [mask+4];
	mul.lo.s32 	%r128, %r127, %r123;
	cvt.rn.f32.s32 	%f52, %r128;
	add.f32 	%f53, %f47, %f52;
	mul.lo.s32 	%r129, %r127, %r125;
	cvt.rn.f32.s32 	%f54, %r129;
	add.f32 	%f55, %f49, %f54;
	mul.lo.s32 	%r130, %r127, %r126;
	cvt.rn.f32.s32 	%f56, %r130;
	add.f32 	%f57, %f51, %f56;
	add.s32 	%r131, %r121, %r1;
	add.s32 	%r132, %r122, %r1;
	cvt.u64.u32 	%rd70, %r132;
	add.s64 	%rd71, %rd3, %rd70;
	ld.global.u8 	%r133, [%rd71];
	add.s32 	%r134, %r132, -1;
	cvt.u64.u32 	%rd72, %r134;
	add.s64 	%rd73, %rd3, %rd72;
	ld.global.u8 	%r135, [%rd73];
	cvt.u64.u32 	%rd74, %r131;
	add.s64 	%rd75, %rd3, %rd74;
	ld.global.u8 	%r136, [%rd75];
	ld.const.s16 	%r137, [mask+14];
	mul.lo.s32 	%r138, %r137, %r133;
	cvt.rn.f32.s32 	%f58, %r138;
	add.f32 	%f59, %f53, %f58;
	mul.lo.s32 	%r139, %r137, %r135;
	cvt.rn.f32.s32 	%f60, %r139;
	add.f32 	%f61, %f55, %f60;
	mul.lo.s32 	%r140, %r137, %r136;
	cvt.rn.f32.s32 	%f62, %r140;
	add.f32 	%f63, %f57, %f62;
	add.s32 	%r141, %r131, %r1;
	add.s32 	%r142, %r132, %r1;
	cvt.u64.u32 	%rd76, %r142;
	add.s64 	%rd77, %rd3, %rd76;
	ld.global.u8 	%r143, [%rd77];
	add.s32 	%r144, %r142, -1;
	cvt.u64.u32 	%rd78, %r144;
	add.s64 	%rd79, %rd3, %rd78;
	ld.global.u8 	%r145, [%rd79];
	cvt.u64.u32 	%rd80, %r141;
	add.s64 	%rd81, %rd3, %rd80;
	ld.global.u8 	%r146, [%rd81];
	ld.const.s16 	%r147, [mask+24];
	mul.lo.s32 	%r148, %r147, %r143;
	cvt.rn.f32.s32 	%f64, %r148;
	add.f32 	%f65, %f59, %f64;
	mul.lo.s32 	%r149, %r147, %r145;
	cvt.rn.f32.s32 	%f66, %r149;
	add.f32 	%f67, %f61, %f66;
	mul.lo.s32 	%r150, %r147, %r146;
	cvt.rn.f32.s32 	%f68, %r150;
	add.f32 	%f69, %f63, %f68;
	add.s32 	%r151, %r141, %r1;
	add.s32 	%r152, %r142, %r1;
	cvt.u64.u32 	%rd82, %r152;
	add.s64 	%rd83, %rd3, %rd82;
	ld.global.u8 	%r153, [%rd83];
	add.s32 	%r154, %r152, -1;
	cvt.u64.u32 	%rd84, %r154;
	add.s64 	%rd85, %rd3, %rd84;
	ld.global.u8 	%r155, [%rd85];
	cvt.u64.u32 	%rd86, %r151;
	add.s64 	%rd87, %rd3, %rd86;
	ld.global.u8 	%r156, [%rd87];
	ld.const.s16 	%r157, [mask+34];
	mul.lo.s32 	%r158, %r157, %r153;
	cvt.rn.f32.s32 	%f70, %r158;
	add.f32 	%f71, %f65, %f70;
	mul.lo.s32 	%r159, %r157, %r155;
	cvt.rn.f32.s32 	%f72, %r159;
	add.f32 	%f73, %f67, %f72;
	mul.lo.s32 	%r160, %r157, %r156;
	cvt.rn.f32.s32 	%f74, %r160;
	add.f32 	%f75, %f69, %f74;
	add.s32 	%r161, %r151, %r1;
	add.s32 	%r162, %r152, %r1;
	cvt.u64.u32 	%rd88, %r162;
	add.s64 	%rd89, %rd3, %rd88;
	ld.global.u8 	%r163, [%rd89];
	add.s32 	%r164, %r162, -1;
	cvt.u64.u32 	%rd90, %r164;
	add.s64 	%rd91, %rd3, %rd90;
	ld.global.u8 	%r165, [%rd91];
	cvt.u64.u32 	%rd92, %r161;
	add.s64 	%rd93, %rd3, %rd92;
	ld.global.u8 	%r166, [%rd93];
	ld.const.s16 	%r167, [mask+44];
	mul.lo.s32 	%r168, %r167, %r163;
	cvt.rn.f32.s32 	%f76, %r168;
	add.f32 	%f77, %f71, %f76;
	mul.lo.s32 	%r169, %r167, %r165;
	cvt.rn.f32.s32 	%f78, %r169;
	add.f32 	%f79, %f73, %f78;
	mul.lo.s32 	%r170, %r167, %r166;
	cvt.rn.f32.s32 	%f80, %r170;
	add.f32 	%f81, %f75, %f80;
	add.s32 	%r171, %r120, %r11;
	mul.lo.s32 	%r172, %r171, %r1;
	add.s32 	%r173, %r172, 2;
	cvt.u64.u32 	%rd94, %r173;
	add.s64 	%rd95, %rd3, %rd94;
	ld.global.u8 	%r174, [%rd95];
	add.s32 	%r175, %r172, 1;
	cvt.u64.u32 	%rd96, %r175;
	add.s64 	%rd97, %rd3, %rd96;
	ld.global.u8 	%r176, [%rd97];
	cvt.u64.u32 	%rd98, %r172;
	add.s64 	%rd99, %rd3, %rd98;
	ld.global.u8 	%r177, [%rd99];
	ld.const.s16 	%r178, [mask+6];
	mul.lo.s32 	%r179, %r178, %r174;
	cvt.rn.f32.s32 	%f82, %r179;
	add.f32 	%f83, %f77, %f82;
	mul.lo.s32 	%r180, %r178, %r176;
	cvt.rn.f32.s32 	%f84, %r180;
	add.f32 	%f85, %f79, %f84;
	mul.lo.s32 	%r181, %r178, %r177;
	cvt.rn.f32.s32 	%f86, %r181;
	add.f32 	%f87, %f81, %f86;
	add.s32 	%r182, %r172, %r1;
	add.s32 	%r183, %r173, %r1;
	cvt.u64.u32 	%rd100, %r183;
	add.s64 	%rd101, %rd3, %rd100;
	ld.global.u8 	%r184, [%rd101];
	add.s32 	%r185, %r183, -1;
	cvt.u64.u32 	%rd102, %r185;
	add.s64 	%rd103, %rd3, %rd102;
	ld.global.u8 	%r186, [%rd103];
	cvt.u64.u32 	%rd104, %r182;
	add.s64 	%rd105, %rd3, %rd104;
	ld.global.u8 	%r187, [%rd105];
	ld.const.s16 	%r188, [mask+16];
	mul.lo.s32 	%r189, %r188, %r184;
	cvt.rn.f32.s32 	%f88, %r189;
	add.f32 	%f89, %f83, %f88;
	mul.lo.s32 	%r190, %r188, %r186;
	cvt.rn.f32.s32 	%f90, %r190;
	add.f32 	%f91, %f85, %f90;
	mul.lo.s32 	%r191, %r188, %r187;
	cvt.rn.f32.s32 	%f92, %r191;
	add.f32 	%f93, %f87, %f92;
	add.s32 	%r192, %r182, %r1;
	add.s32 	%r193, %r183, %r1;
	cvt.u64.u32 	%rd106, %r193;
	add.s64 	%rd107, %rd3, %rd106;
	ld.global.u8 	%r194, [%rd107];
	add.s32 	%r195, %r193, -1;
	cvt.u64.u32 	%rd108, %r195;
	add.s64 	%rd109, %rd3, %rd108;
	ld.global.u8 	%r196, [%rd109];
	cvt.u64.u32 	%rd110, %r192;
	add.s64 	%rd111, %rd3, %rd110;
	ld.global.u8 	%r197, [%rd111];
	ld.const.s16 	%r198, [mask+26];
	mul.lo.s32 	%r199, %r198, %r194;
	cvt.rn.f32.s32 	%f94, %r199;
	add.f32 	%f95, %f89, %f94;
	mul.lo.s32 	%r200, %r198, %r196;
	cvt.rn.f32.s32 	%f96, %r200;
	add.f32 	%f97, %f91, %f96;
	mul.lo.s32 	%r201, %r198, %r197;
	cvt.rn.f32.s32 	%f98, %r201;
	add.f32 	%f99, %f93, %f98;
	add.s32 	%r202, %r192, %r1;
	add.s32 	%r203, %r193, %r1;
	cvt.u64.u32 	%rd112, %r203;
	add.s64 	%rd113, %rd3, %rd112;
	ld.global.u8 	%r204, [%rd113];
	add.s32 	%r205, %r203, -1;
	cvt.u64.u32 	%rd114, %r205;
	add.s64 	%rd115, %rd3, %rd114;
	ld.global.u8 	%r206, [%rd115];
	cvt.u64.u32 	%rd116, %r202;
	add.s64 	%rd117, %rd3, %rd116;
	ld.global.u8 	%r207, [%rd117];
	ld.const.s16 	%r208, [mask+36];
	mul.lo.s32 	%r209, %r208, %r204;
	cvt.rn.f32.s32 	%f100, %r209;
	add.f32 	%f101, %f95, %f100;
	mul.lo.s32 	%r210, %r208, %r206;
	cvt.rn.f32.s32 	%f102, %r210;
	add.f32 	%f103, %f97, %f102;
	mul.lo.s32 	%r211, %r208, %r207;
	cvt.rn.f32.s32 	%f104, %r211;
	add.f32 	%f105, %f99, %f104;
	add.s32 	%r212, %r202, %r1;
	add.s32 	%r213, %r203, %r1;
	cvt.u64.u32 	%rd118, %r213;
	add.s64 	%rd119, %rd3, %rd118;
	ld.global.u8 	%r214, [%rd119];
	add.s32 	%r215, %r213, -1;
	cvt.u64.u32 	%rd120, %r215;
	add.s64 	%rd121, %rd3, %rd120;
	ld.global.u8 	%r216, [%rd121];
	cvt.u64.u32 	%rd122, %r212;
	add.s64 	%rd123, %rd3, %rd122;
	ld.global.u8 	%r217, [%rd123];
	ld.const.s16 	%r218, [mask+46];
	mul.lo.s32 	%r219, %r218, %r214;
	cvt.rn.f32.s32 	%f106, %r219;
	add.f32 	%f107, %f101, %f106;
	mul.lo.s32 	%r220, %r218, %r216;
	cvt.rn.f32.s32 	%f108, %r220;
	add.f32 	%f109, %f103, %f108;
	mul.lo.s32 	%r221, %r218, %r217;
	cvt.rn.f32.s32 	%f110, %r221;
	add.f32 	%f111, %f105, %f110;
	add.s32 	%r222, %r171, %r11;
	mul.lo.s32 	%r223, %r222, %r1;
	add.s32 	%r224, %r223, 2;
	cvt.u64.u32 	%rd124, %r224;
	add.s64 	%rd125, %rd3, %rd124;
	ld.global.u8 	%r225, [%rd125];
	add.s32 	%r226, %r223, 1;
	cvt.u64.u32 	%rd126, %r226;
	add.s64 	%rd127, %rd3, %rd126;
	ld.global.u8 	%r227, [%rd127];
	cvt.u64.u32 	%rd128, %r223;
	add.s64 	%rd129, %rd3, %rd128;
	ld.global.u8 	%r228, [%rd129];
	ld.const.s16 	%r229, [mask+8];
	mul.lo.s32 	%r230, %r229, %r225;
	cvt.rn.f32.s32 	%f112, %r230;
	add.f32 	%f113, %f107, %f112;
	mul.lo.s32 	%r231, %r229, %r227;
	cvt.rn.f32.s32 	%f114, %r231;
	add.f32 	%f115, %f109, %f114;
	mul.lo.s32 	%r232, %r229, %r228;
	cvt.rn.f32.s32 	%f116, %r232;
	add.f32 	%f117, %f111, %f116;
	add.s32 	%r233, %r223, %r1;
	add.s32 	%r234, %r224, %r1;
	cvt.u64.u32 	%rd130, %r234;
	add.s64 	%rd131, %rd3, %rd130;
	ld.global.u8 	%r235, [%rd131];
	add.s32 	%r236, %r234, -1;
	cvt.u64.u32 	%rd132, %r236;
	add.s64 	%rd133, %rd3, %rd132;
	ld.global.u8 	%r237, [%rd133];
	cvt.u64.u32 	%rd134, %r233;
	add.s64 	%rd135, %rd3, %rd134;
	ld.global.u8 	%r238, [%rd135];
	ld.const.s16 	%r239, [mask+18];
	mul.lo.s32 	%r240, %r239, %r235;
	cvt.rn.f32.s32 	%f118, %r240;
	add.f32 	%f119, %f113, %f118;
	mul.lo.s32 	%r241, %r239, %r237;
	cvt.rn.f32.s32 	%f120, %r241;
	add.f32 	%f121, %f115, %f120;
	mul.lo.s32 	%r242, %r239, %r238;
	cvt.rn.f32.s32 	%f122, %r242;
	add.f32 	%f123, %f117, %f122;
	add.s32 	%r243, %r233, %r1;
	add.s32 	%r244, %r234, %r1;
	cvt.u64.u32 	%rd136, %r244;
	add.s64 	%rd137, %rd3, %rd136;
	ld.global.u8 	%r245, [%rd137];
	add.s32 	%r246, %r244, -1;
	cvt.u64.u32 	%rd138, %r246;
	add.s64 	%rd139, %rd3, %rd138;
	ld.global.u8 	%r247, [%rd139];
	cvt.u64.u32 	%rd140, %r243;
	add.s64 	%rd141, %rd3, %rd140;
	ld.global.u8 	%r248, [%rd141];
	ld.const.s16 	%r249, [mask+28];
	mul.lo.s32 	%r250, %r249, %r245;
	cvt.rn.f32.s32 	%f124, %r250;
	add.f32 	%f125, %f119, %f124;
	mul.lo.s32 	%r251, %r249, %r247;
	cvt.rn.f32.s32 	%f126, %r251;
	add.f32 	%f127, %f121, %f126;
	mul.lo.s32 	%r252, %r249, %r248;
	cvt.rn.f32.s32 	%f128, %r252;
	add.f32 	%f129, %f123, %f128;
	add.s32 	%r253, %r243, %r1;
	add.s32 	%r254, %r244, %r1;
	cvt.u64.u32 	%rd142, %r254;
	add.s64 	%rd143, %rd3, %rd142;
	ld.global.u8 	%r255, [%rd143];
	add.s32 	%r256, %r254, -1;
	cvt.u64.u32 	%rd144, %r256;
	add.s64 	%rd145, %rd3, %rd144;
	ld.global.u8 	%r257, [%rd145];
	cvt.u64.u32 	%rd146, %r253;
	add.s64 	%rd147, %rd3, %rd146;
	ld.global.u8 	%r258, [%rd147];
	ld.const.s16 	%r259, [mask+38];
	mul.lo.s32 	%r260, %r259, %r255;
	cvt.rn.f32.s32 	%f130, %r260;
	add.f32 	%f131, %f125, %f130;
	mul.lo.s32 	%r261, %r259, %r257;
	cvt.rn.f32.s32 	%f132, %r261;
	add.f32 	%f133, %f127, %f132;
	mul.lo.s32 	%r262, %r259, %r258;
	cvt.rn.f32.s32 	%f134, %r262;
	add.f32 	%f135, %f129, %f134;
	add.s32 	%r263, %r253, %r1;
	add.s32 	%r264, %r254, %r1;
	cvt.u64.u32 	%rd148, %r264;
	add.s64 	%rd149, %rd3, %rd148;
	ld.global.u8 	%r265, [%rd149];
	add.s32 	%r266, %r264, -1;
	cvt.u64.u32 	%rd150, %r266;
	add.s64 	%rd151, %rd3, %rd150;
	ld.global.u8 	%r267, [%rd151];
	cvt.u64.u32 	%rd152, %r263;
	add.s64 	%rd153, %rd3, %rd152;
	ld.global.u8 	%r268, [%rd153];
	ld.const.s16 	%r269, [mask+48];
	mul.lo.s32 	%r270, %r269, %r265;
	cvt.rn.f32.s32 	%f136, %r270;
	add.f32 	%f137, %f131, %f136;
	mul.lo.s32 	%r271, %r269, %r267;
	cvt.rn.f32.s32 	%f138, %r271;
	add.f32 	%f139, %f133, %f138;
	mul.lo.s32 	%r272, %r269, %r268;
	cvt.rn.f32.s32 	%f140, %r272;
	add.f32 	%f141, %f135, %f140;
	fma.rn.f32 	%f142, %f137, %f137, 0f00000000;
	fma.rn.f32 	%f143, %f139, %f139, 0f00000000;
	fma.rn.f32 	%f144, %f141, %f141, 0f00000000;
	ld.const.u16 	%rs3, [mask+50];
	ld.const.u16 	%rs4, [mask+60];
	mov.b32 	%r273, {%rs3, %rs4};
	dp2a.lo.s32.u32 	%r274, %r273, %r26, %r27;
	cvt.rn.f32.s32 	%f145, %r274;
	dp2a.lo.s32.u32 	%r275, %r273, %r32, %r27;
	cvt.rn.f32.s32 	%f146, %r275;
	dp2a.lo.s32.u32 	%r276, %r273, %r37, %r27;
	cvt.rn.f32.s32 	%f147, %r276;
	ld.const.s16 	%r277, [mask+70];
	mul.lo.s32 	%r278, %r277, %r41;
	cvt.rn.f32.s32 	%f148, %r278;
	add.f32 	%f149, %f145, %f148;
	mul.lo.s32 	%r279, %r277, %r43;
	cvt.rn.f32.s32 	%f150, %r279;
	add.f32 	%f151, %f146, %f150;
	mul.lo.s32 	%r280, %r277, %r44;
	cvt.rn.f32.s32 	%f152, %r280;
	add.f32 	%f153, %f147, %f152;
	ld.const.s16 	%r281, [mask+80];
	mul.lo.s32 	%r282, %r281, %r51;
	cvt.rn.f32.s32 	%f154, %r282;
	add.f32 	%f155, %f149, %f154;
	mul.lo.s32 	%r283, %r281, %r53;
	cvt.rn.f32.s32 	%f156, %r283;
	add.f32 	%f157, %f151, %f156;
	mul.lo.s32 	%r284, %r281, %r54;
	cvt.rn.f32.s32 	%f158, %r284;
	add.f32 	%f159, %f153, %f158;
	ld.const.s16 	%r285, [mask+90];
	mul.lo.s32 	%r286, %r285, %r61;
	cvt.rn.f32.s32 	%f160, %r286;
	add.f32 	%f161, %f155, %f160;
	mul.lo.s32 	%r287, %r285, %r63;
	cvt.rn.f32.s32 	%f162, %r287;
	add.f32 	%f163, %f157, %f162;
	mul.lo.s32 	%r288, %r285, %r64;
	cvt.rn.f32.s32 	%f164, %r288;
	add.f32 	%f165, %f159, %f164;
	ld.const.s16 	%r289, [mask+52];
	mul.lo.s32 	%r290, %r289, %r72;
	cvt.rn.f32.s32 	%f166, %r290;
	add.f32 	%f167, %f161, %f166;
	mul.lo.s32 	%r291, %r289, %r74;
	cvt.rn.f32.s32 	%f168, %r291;
	add.f32 	%f169, %f163, %f168;
	mul.lo.s32 	%r292, %r289, %r75;
	cvt.rn.f32.s32 	%f170, %r292;
	add.f32 	%f171, %f165, %f170;
	ld.const.s16 	%r293, [mask+62];
	mul.lo.s32 	%r294, %r293, %r82;
	cvt.rn.f32.s32 	%f172, %r294;
	add.f32 	%f173, %f167, %f172;
	mul.lo.s32 	%r295, %r293, %r84;
	cvt.rn.f32.s32 	%f174, %r295;
	add.f32 	%f175, %f169, %f174;
	mul.lo.s32 	%r296, %r293, %r85;
	cvt.rn.f32.s32 	%f176, %r296;
	add.f32 	%f177, %f171, %f176;
	ld.const.s16 	%r297, [mask+72];
	mul.lo.s32 	%r298, %r297, %r92;
	cvt.rn.f32.s32 	%f178, %r298;
	add.f32 	%f179, %f173, %f178;
	mul.lo.s32 	%r299, %r297, %r94;
	cvt.rn.f32.s32 	%f180, %r299;
	add.f32 	%f181, %f175, %f180;
	mul.lo.s32 	%r300, %r297, %r95;
	cvt.rn.f32.s32 	%f182, %r300;
	add.f32 	%f183, %f177, %f182;
	ld.const.s16 	%r301, [mask+82];
	mul.lo.s32 	%r302, %r301, %r102;
	cvt.rn.f32.s32 	%f184, %r302;
	add.f32 	%f185, %f179, %f184;
	mul.lo.s32 	%r303, %r301, %r104;
	cvt.rn.f32.s32 	%f186, %r303;
	add.f32 	%f187, %f181, %f186;
	mul.lo.s32 	%r304, %r301, %r105;
	cvt.rn.f32.s32 	%f188, %r304;
	add.f32 	%f189, %f183, %f188;
	ld.const.s16 	%r305, [mask+92];
	mul.lo.s32 	%r306, %r305, %r112;
	cvt.rn.f32.s32 	%f190, %r306;
	add.f32 	%f191, %f185, %f190;
	mul.lo.s32 	%r307, %r305, %r114;
	cvt.rn.f32.s32 	%f192, %r307;
	add.f32 	%f193, %f187, %f192;
	mul.lo.s32 	%r308, %r305, %r115;
	cvt.rn.f32.s32 	%f194, %r308;
	add.f32 	%f195, %f189, %f194;
	ld.const.s16 	%r309, [mask+54];
	mul.lo.s32 	%r310, %r309, %r123;
	cvt.rn.f32.s32 	%f196, %r310;
	add.f32 	%f197, %f191, %f196;
	mul.lo.s32 	%r311, %r309, %r125;
	cvt.rn.f32.s32 	%f198, %r311;
	add.f32 	%f199, %f193, %f198;
	mul.lo.s32 	%r312, %r309, %r126;
	cvt.rn.f32.s32 	%f200, %r312;
	add.f32 	%f201, %f195, %f200;
	ld.const.s16 	%r313, [mask+64];
	mul.lo.s32 	%r314, %r313, %r133;
	cvt.rn.f32.s32 	%f202, %r314;
	add.f32 	%f203, %f197, %f202;
	mul.lo.s32 	%r315, %r313, %r135;
	cvt.rn.f32.s32 	%f204, %r315;
	add.f32 	%f205, %f199, %f204;
	mul.lo.s32 	%r316, %r313, %r136;
	cvt.rn.f32.s32 	%f206, %r316;
	add.f32 	%f207, %f201, %f206;
	ld.const.s16 	%r317, [mask+74];
	mul.lo.s32 	%r318, %r317, %r143;
	cvt.rn.f32.s32 	%f208, %r318;
	add.f32 	%f209, %f203, %f208;
	mul.lo.s32 	%r319, %r317, %r145;
	cvt.rn.f32.s32 	%f210, %r319;
	add.f32 	%f211, %f205, %f210;
	mul.lo.s32 	%r320, %r317, %r146;
	cvt.rn.f32.s32 	%f212, %r320;
	add.f32 	%f213, %f207, %f212;
	ld.const.s16 	%r321, [mask+84];
	mul.lo.s32 	%r322, %r321, %r153;
	cvt.rn.f32.s32 	%f214, %r322;
	add.f32 	%f215, %f209, %f214;
	mul.lo.s32 	%r323, %r321, %r155;
	cvt.rn.f32.s32 	%f216, %r323;
	add.f32 	%f217, %f211, %f216;
	mul.lo.s32 	%r324, %r321, %r156;
	cvt.rn.f32.s32 	%f218, %r324;
	add.f32 	%f219, %f213, %f218;
	ld.const.s16 	%r325, [mask+94];
	mul.lo.s32 	%r326, %r325, %r163;
	cvt.rn.f32.s32 	%f220, %r326;
	add.f32 	%f221, %f215, %f220;
	mul.lo.s32 	%r327, %r325, %r165;
	cvt.rn.f32.s32 	%f222, %r327;
	add.f32 	%f223, %f217, %f222;
	mul.lo.s32 	%r328, %r325, %r166;
	cvt.rn.f32.s32 	%f224, %r328;
	add.f32 	%f225, %f219, %f224;
	ld.const.s16 	%r329, [mask+56];
	mul.lo.s32 	%r330, %r329, %r174;
	cvt.rn.f32.s32 	%f226, %r330;
	add.f32 	%f227, %f221, %f226;
	mul.lo.s32 	%r331, %r329, %r176;
	cvt.rn.f32.s32 	%f228, %r331;
	add.f32 	%f229, %f223, %f228;
	mul.lo.s32 	%r332, %r329, %r177;
	cvt.rn.f32.s32 	%f230, %r332;
	add.f32 	%f231, %f225, %f230;
	ld.const.s16 	%r333, [mask+66];
	mul.lo.s32 	%r334, %r333, %r184;
	cvt.rn.f32.s32 	%f232, %r334;
	add.f32 	%f233, %f227, %f232;
	mul.lo.s32 	%r335, %r333, %r186;
	cvt.rn.f32.s32 	%f234, %r335;
	add.f32 	%f235, %f229, %f234;
	mul.lo.s32 	%r336, %r333, %r187;
	cvt.rn.f32.s32 	%f236, %r336;
	add.f32 	%f237, %f231, %f236;
	ld.const.s16 	%r337, [mask+76];
	mul.lo.s32 	%r338, %r337, %r194;
	cvt.rn.f32.s32 	%f238, %r338;
	add.f32 	%f239, %f233, %f238;
	mul.lo.s32 	%r339, %r337, %r196;
	cvt.rn.f32.s32 	%f240, %r339;
	add.f32 	%f241, %f235, %f240;
	mul.lo.s32 	%r340, %r337, %r197;
	cvt.rn.f32.s32 	%f242, %r340;
	add.f32 	%f243, %f237, %f242;
	ld.const.s16 	%r341, [mask+86];
	mul.lo.s32 	%r342, %r341, %r204;
	cvt.rn.f32.s32 	%f244, %r342;
	add.f32 	%f245, %f239, %f244;
	mul.lo.s32 	%r343, %r341, %r206;
	cvt.rn.f32.s32 	%f246, %r343;
	add.f32 	%f247, %f241, %f246;
	mul.lo.s32 	%r344, %r341, %r207;
	cvt.rn.f32.s32 	%f248, %r344;
	add.f32 	%f249, %f243, %f248;
	ld.const.s16 	%r345, [mask+96];
	mul.lo.s32 	%r346, %r345, %r214;
	cvt.rn.f32.s32 	%f250, %r346;
	add.f32 	%f251, %f245, %f250;
	mul.lo.s32 	%r347, %r345, %r216;
	cvt.rn.f32.s32 	%f252, %r347;
	add.f32 	%f253, %f247, %f252;
	mul.lo.s32 	%r348, %r345, %r217;
	cvt.rn.f32.s32 	%f254, %r348;
	add.f32 	%f255, %f249, %f254;
	ld.const.s16 	%r349, [mask+58];
	mul.lo.s32 	%r350, %r349, %r225;
	cvt.rn.f32.s32 	%f256, %r350;
	add.f32 	%f257, %f251, %f256;
	mul.lo.s32 	%r351, %r349, %r227;
	cvt.rn.f32.s32 	%f258, %r351;
	add.f32 	%f259, %f253, %f258;
	mul.lo.s32 	%r352, %r349, %r228;
	cvt.rn.f32.s32 	%f260, %r352;
	add.f32 	%f261, %f255, %f260;
	ld.const.s16 	%r353, [mask+68];
	mul.lo.s32 	%r354, %r353, %r235;
	cvt.rn.f32.s32 	%f262, %r354;
	add.f32 	%f263, %f257, %f262;
	mul.lo.s32 	%r355, %r353, %r237;
	cvt.rn.f32.s32 	%f264, %r355;
	add.f32 	%f265, %f259, %f264;
	mul.lo.s32 	%r356, %r353, %r238;
	cvt.rn.f32.s32 	%f266, %r356;
	add.f32 	%f267, %f261, %f266;
	ld.const.s16 	%r357, [mask+78];
	mul.lo.s32 	%r358, %r357, %r245;
	cvt.rn.f32.s32 	%f268, %r358;
	add.f32 	%f269, %f263, %f268;
	mul.lo.s32 	%r359, %r357, %r247;
	cvt.rn.f32.s32 	%f270, %r359;
	add.f32 	%f271, %f265, %f270;
	mul.lo.s32 	%r360, %r357, %r248;
	cvt.rn.f32.s32 	%f272, %r360;
	add.f32 	%f273, %f267, %f272;
	ld.const.s16 	%r361, [mask+88];
	mul.lo.s32 	%r362, %r361, %r255;
	cvt.rn.f32.s32 	%f274, %r362;
	add.f32 	%f275, %f269, %f274;
	mul.lo.s32 	%r363, %r361, %r257;
	cvt.rn.f32.s32 	%f276, %r363;
	add.f32 	%f277, %f271, %f276;
	mul.lo.s32 	%r364, %r361, %r258;
	cvt.rn.f32.s32 	%f278, %r364;
	add.f32 	%f279, %f273, %f278;
	ld.const.s16 	%r365, [mask+98];
	mul.lo.s32 	%r366, %r365, %r265;
	cvt.rn.f32.s32 	%f280, %r366;
	add.f32 	%f281, %f275, %f280;
	mul.lo.s32 	%r367, %r365, %r267;
	cvt.rn.f32.s32 	%f282, %r367;
	add.f32 	%f283, %f277, %f282;
	mul.lo.s32 	%r368, %r365, %r268;
	cvt.rn.f32.s32 	%f284, %r368;
	add.f32 	%f285, %f279, %f284;
	fma.rn.f32 	%f286, %f281, %f281, %f142;
	fma.rn.f32 	%f287, %f283, %f283, %f143;
	fma.rn.f32 	%f288, %f285, %f285, %f144;
	cvta.to.global.u64 	%rd154, %rd2;
	sqrt.rn.f32 	%f289, %f286;
	mul.f32 	%f290, %f289, 0f3E000000;
	sqrt.rn.f32 	%f291, %f287;
	mul.f32 	%f292, %f291, 0f3E000000;
	sqrt.rn.f32 	%f293, %f288;
	mul.f32 	%f294, %f293, 0f3E000000;
	setp.gt.f32 	%p1, %f290, 0f437F0000;
	selp.f32 	%f295, 0f437F0000, %f290, %p1;
	cvt.rzi.u32.f32 	%r369, %f295;
	add.s64 	%rd155, %rd154, %rd76;
	st.global.u8 	[%rd155], %r369;
	setp.gt.f32 	%p2, %f292, 0f437F0000;
	selp.f32 	%f296, 0f437F0000, %f292, %p2;
	cvt.rzi.u32.f32 	%r370, %f296;
	add.s64 	%rd156, %rd154, %rd78;
	st.global.u8 	[%rd156], %r370;
	setp.gt.f32 	%p3, %f294, 0f437F0000;
	selp.f32 	%f297, 0f437F0000, %f294, %p3;
	cvt.rzi.u32.f32 	%r371, %f297;
	add.s64 	%rd157, %rd154, %rd80;
	st.global.u8 	[%rd157], %r371;
	ret;

}


// ===== COMPILED SASS (sm_100) =====

	.target	sm_100

	.elftype	@"ET_EXEC"


//--------------------- .note.nv.tkinfo           --------------------------
	.section	.note.nv.tkinfo,"",@"SHT_NOTE"
	.sectionflags	@"SHF_NOTE_NV_TKINFO"
	.tkinfo
        /*0018*/ 	.word	0x00000002
        /*0030*/ 	.string	""
        /*0030*/ 	.string	"ptxas"
        /*0030*/ 	.string	"Cuda compilation tools, release 13.0, V13.0.88"
        /*0030*/ 	.string	"Build cuda_13.0.r13.0/compiler.36424714_0"
        /*0030*/ 	.string	"-arch sm_100 -m 64 "



//--------------------- .note.nv.cuinfo           --------------------------
	.section	.note.nv.cuinfo,"",@"SHT_NOTE"
	.sectionflags	@"SHF_NOTE_NV_CUINFO"
        /*0018*/ 	.short	0x0002
        /*001a*/ 	.short	0x0064
        /*001c*/ 	.short	0x0082
	.zero		2


//--------------------- .nv.info                  --------------------------
	.section	.nv.info,"",@"SHT_CUDA_INFO"
	.align	4


	//----- nvinfo : EIATTR_REGCOUNT
	.align		4
        /*0000*/ 	.byte	0x04, 0x2f
        /*0002*/ 	.short	(.L_2 - .L_1)
	.align		4
.L_1:
        /*0004*/ 	.word	index@(_Z5sobelPhS_jjjjj)
        /*0008*/ 	.word	0x0000005a


	//----- nvinfo : EIATTR_FRAME_SIZE
	.align		4
.L_2:
        /*000c*/ 	.byte	0x04, 0x11
        /*000e*/ 	.short	(.L_4 - .L_3)
	.align		4
.L_3:
        /*0010*/ 	.word	index@($__internal_0_$__cuda_sm20_sqrt_rn_f32_slowpath)
        /*0014*/ 	.word	0x00000000


	//----- nvinfo : EIATTR_FRAME_SIZE
	.align		4
.L_4:
        /*0018*/ 	.byte	0x04, 0x11
        /*001a*/ 	.short	(.L_6 - .L_5)
	.align		4
.L_5:
        /*001c*/ 	.word	index@(_Z5sobelPhS_jjjjj)
        /*0020*/ 	.word	0x00000000


	//----- nvinfo : EIATTR_MIN_STACK_SIZE
	.align		4
.L_6:
        /*0024*/ 	.byte	0x04, 0x12
        /*0026*/ 	.short	(.L_8 - .L_7)
	.align		4
.L_7:
        /*0028*/ 	.word	index@(_Z5sobelPhS_jjjjj)
        /*002c*/ 	.word	0x00000000
.L_8:


//--------------------- .nv.compat                --------------------------
	.section	.nv.compat,"",@"SHT_CUDA_COMPAT_INFO"
	.align	4
        /*0000*/ 	.byte	0x02, 0x09, 0x00, 0x00, 0x02, 0x02, 0x01, 0x00, 0x02, 0x05, 0x05, 0x00, 0x03, 0x07, 0x01, 0x01
        /*0010*/ 	.byte	0x02, 0x03, 0x00, 0x00, 0x02, 0x06, 0x01, 0x00, 0x04, 0x0b, 0x08, 0x00, 0x01, 0x00, 0x00, 0x00
        /*0020*/ 	.byte	0x00, 0x00, 0x00, 0x00


//--------------------- .nv.info._Z5sobelPhS_jjjjj --------------------------
	.section	.nv.info._Z5sobelPhS_jjjjj,"",@"SHT_CUDA_INFO"
	.sectionflags	@""
	.align	4


	//----- nvinfo : EIATTR_CUDA_API_VERSION
	.align		4
        /*0000*/ 	.byte	0x04, 0x37
        /*0002*/ 	.short	(.L_10 - .L_9)
.L_9:
        /*0004*/ 	.word	0x00000082


	//----- nvinfo : EIATTR_KPARAM_INFO
	.align		4
.L_10:
        /*0008*/ 	.byte	0x04, 0x17
        /*000a*/ 	.short	(.L_12 - .L_11)
.L_11:
        /*000c*/ 	.word	0x00000000
        /*0010*/ 	.short	0x0006
        /*0012*/ 	.short	0x0020
        /*0014*/ 	.byte	0x00, 0xf0, 0x11, 0x00


	//----- nvinfo : EIATTR_KPARAM_INFO
	.align		4
.L_12:
        /*0018*/ 	.byte	0x04, 0x17
        /*001a*/ 	.short	(.L_14 - .L_13)
.L_13:
        /*001c*/ 	.word	0x00000000
        /*0020*/ 	.short	0x0005
        /*0022*/ 	.short	0x001c
        /*0024*/ 	.byte	0x00, 0xf0, 0x11, 0x00


	//----- nvinfo : EIATTR_KPARAM_INFO
	.align		4
.L_14:
        /*0028*/ 	.byte	0x04, 0x17
        /*002a*/ 	.short	(.L_16 - .L_15)
.L_15:
        /*002c*/ 	.word	0x00000000
        /*0030*/ 	.short	0x0004
        /*0032*/ 	.short	0x0018
        /*0034*/ 	.byte	0x00, 0xf0, 0x11, 0x00


	//----- nvinfo : EIATTR_KPARAM_INFO
	.align		4
.L_16:
        /*0038*/ 	.byte	0x04, 0x17
        /*003a*/ 	.short	(.L_18 - .L_17)
.L_17:
        /*003c*/ 	.word	0x00000000
        /*0040*/ 	.short	0x0003
        /*0042*/ 	.short	0x0014
        /*0044*/ 	.byte	0x00, 0xf0, 0x11, 0x00


	//----- nvinfo : EIATTR_KPARAM_INFO
	.align		4
.L_18:
        /*0048*/ 	.byte	0x04, 0x17
        /*004a*/ 	.short	(.L_20 - .L_19)
.L_19:
        /*004c*/ 	.word	0x00000000
        /*0050*/ 	.short	0x0002
        /*0052*/ 	.short	0x0010
        /*0054*/ 	.byte	0x00, 0xf0, 0x11, 0x00


	//----- nvinfo : EIATTR_KPARAM_INFO
	.align		4
.L_20:
        /*0058*/ 	.byte	0x04, 0x17
        /*005a*/ 	.short	(.L_22 - .L_21)
.L_21:
        /*005c*/ 	.word	0x00000000
        /*0060*/ 	.short	0x0001
        /*0062*/ 	.short	0x0008
        /*0064*/ 	.byte	0x00, 0xf5, 0x21, 0x00


	//----- nvinfo : EIATTR_KPARAM_INFO
	.align		4
.L_22:
        /*0068*/ 	.byte	0x04, 0x17
        /*006a*/ 	.short	(.L_24 - .L_23)
.L_23:
        /*006c*/ 	.word	0x00000000
        /*0070*/ 	.short	0x0000
        /*0072*/ 	.short	0x0000
        /*0074*/ 	.byte	0x00, 0xf5, 0x21, 0x00


	//----- nvinfo : EIATTR_SPARSE_MMA_MASK
	.align		4
.L_24:
        /*0078*/ 	.byte	0x03, 0x50
        /*007a*/ 	.short	0x0000


	//----- nvinfo : EIATTR_MAXREG_COUNT
	.align		4
        /*007c*/ 	.byte	0x03, 0x1b
        /*007e*/ 	.short	0x00ff


	//----- nvinfo : EIATTR_MERCURY_ISA_VERSION
	.align		4
        /*0080*/ 	.byte	0x03, 0x5f
        /*0082*/ 	.short	0x0101


	//----- nvinfo : EIATTR_VRC_CTA_INIT_COUNT
	.align		4
        /*0084*/ 	.byte	0x02, 0x4a
	.zero		1
	.zero		1


	//----- nvinfo : EIATTR_EXIT_INSTR_OFFSETS
	.align		4
        /*0088*/ 	.byte	0x04, 0x1c
        /*008a*/ 	.short	(.L_26 - .L_25)


	//   ....[0]....
.L_25:
        /*008c*/ 	.word	0x00003bb0


	//----- nvinfo : EIATTR_CRS_STACK_SIZE
	.align		4
.L_26:
        /*0090*/ 	.byte	0x04, 0x1e
        /*0092*/ 	.short	(.L_28 - .L_27)
.L_27:
        /*0094*/ 	.word	0x00000000


	//----- nvinfo : EIATTR_CBANK_PARAM_SIZE
	.align		4
.L_28:
        /*0098*/ 	.byte	0x03, 0x19
        /*009a*/ 	.short	0x0024


	//----- nvinfo : EIATTR_PARAM_CBANK
	.align		4
        /*009c*/ 	.byte	0x04, 0x0a
        /*009e*/ 	.short	(.L_30 - .L_29)
	.align		4
.L_29:
        /*00a0*/ 	.word	index@(.nv.constant0._Z5sobelPhS_jjjjj)
        /*00a4*/ 	.short	0x0380
        /*00a6*/ 	.short	0x0024


	//----- nvinfo : EIATTR_SW_WAR
	.align		4
.L_30:
        /*00a8*/ 	.byte	0x04, 0x36
        /*00aa*/ 	.short	(.L_32 - .L_31)
.L_31:
        /*00ac*/ 	.word	0x00000008
.L_32:


//--------------------- .nv.callgraph             --------------------------
	.section	.nv.callgraph,"",@"SHT_CUDA_CALLGRAPH"
	.align	4
	.sectionentsize	8
	.align		4
        /*0000*/ 	.word	0x00000000
	.align		4
        /*0004*/ 	.word	0xffffffff
	.align		4
        /*0008*/ 	.word	0x00000000
	.align		4
        /*000c*/ 	.word	0xfffffffe
	.align		4
        /*0010*/ 	.word	0x00000000
	.align		4
        /*0014*/ 	.word	0xfffffffd
	.align		4
        /*0018*/ 	.word	0x00000000
	.align		4
        /*001c*/ 	.word	0xfffffffc


//--------------------- .nv.constant3             --------------------------
	.section	.nv.constant3,"a",@progbits
	.align	2
.nv.constant3:
	.type		mask,@object
	.size		mask,(.L_0 - mask)
mask:
        /*0000*/ 	.byte	0xff, 0xff, 0xfc, 0xff, 0xfa, 0xff, 0xfc, 0xff, 0xff, 0xff, 0xfe, 0xff, 0xf8, 0xff, 0xf4, 0xff
        /*0010*/ 	.byte	0xf8, 0xff, 0xfe, 0xff, 0x00, 0x00, 0x00, 0x00, 0x00, 0x00, 0x00, 0x00, 0x00, 0x00, 0x02, 0x00
        /*0020*/ 	.byte	0x08, 0x00, 0x0c, 0x00, 0x08, 0x00, 0x02, 0x00, 0x01, 0x00, 0x04, 0x00, 0x06, 0x00, 0x04, 0x00
        /*0030*/ 	.byte	0x01, 0x00, 0xff, 0xff, 0xfe, 0xff, 0x00, 0x00, 0x02, 0x00, 0x01, 0x00, 0xfc, 0xff, 0xf8, 0xff
        /*0040*/ 	.byte	0x00, 0x00, 0x08, 0x00, 0x04, 0x00, 0xfa, 0xff, 0xf4, 0xff, 0x00, 0x00, 0x0c, 0x00, 0x06, 0x00
        /*0050*/ 	.byte	0xfc, 0xff, 0xf8, 0xff, 0x00, 0x00, 0x08, 0x00, 0x04, 0x00, 0xff, 0xff, 0xfe, 0xff, 0x00, 0x00
        /*0060*/ 	.byte	0x02, 0x00, 0x01, 0x00
.L_0:


//--------------------- .text._Z5sobelPhS_jjjjj   --------------------------
	.section	.text._Z5sobelPhS_jjjjj,"ax",@progbits
	.align	128
        .global         _Z5sobelPhS_jjjjj
        .type           _Z5sobelPhS_jjjjj,@function
        .size           _Z5sobelPhS_jjjjj,(.L_x_11 - _Z5sobelPhS_jjjjj)
        .other          _Z5sobelPhS_jjjjj,@"STO_CUDA_ENTRY STV_DEFAULT"
_Z5sobelPhS_jjjjj:
.text._Z5sobelPhS_jjjjj:
[----:B------:R-:W-:Y:S01]  /*0000*/  LDC R1, c[0x0][0x37c] ;  /* 0x0000df00ff017b82 */ /* 0x000fe20000000800 */
[----:B------:R-:W0:Y:S07]  /*0010*/  S2R R3, SR_TID.X ;  /* 0x0000000000037919 */ /* 0x000e2e0000002100 */
[----:B------:R-:W0:Y:S01]  /*0020*/  S2UR UR5, SR_CTAID.X ;  /* 0x00000000000579c3 */ /* 0x000e220000002500 */
[----:B------:R-:W1:Y:S01]  /*0030*/  LDCU UR4, c[0x0][0x3a0] ;  /* 0x00007400ff0477ac */ /* 0x000e620008000800 */
[----:B------:R-:W-:Y:S01]  /*0040*/  PRMT R26, R26, 0x3340, R26 ;  /* 0x000033401a1a7816 */ /* 0x000fe2000000001a */
[----:B------:R-:W2:Y:S01]  /*0050*/  S2R R5, SR_TID.Y ;  /* 0x0000000000057919 */ /* 0x000ea20000002200 */
[----:B------:R-:W3:Y:S04]  /*0060*/  LDCU.U16 UR12, c[0x3][URZ] ;  /* 0x00c00000ff0c77ac */ /* 0x000ee80008000400 */
[----:B------:R-:W0:Y:S01]  /*0070*/  LDC R0, c[0x0][0x360] ;  /* 0x0000d800ff007b82 */ /* 0x000e220000000800 */
[----:B------:R-:W4:Y:S01]  /*0080*/  LDCU.U16 UR13, c[0x3][0xa] ;  /* 0x00c00140ff0d77ac */ /* 0x000f220008000400 */
[----:B------:R-:W5:Y:S06]  /*0090*/  LDCU.U16 UR14, c[0x3][0x32] ;  /* 0x00c00640ff0e77ac */ /* 0x000f6c0008000400 */
[----:B------:R-:W2:Y:S01]  /*00a0*/  S2UR UR6, SR_CTAID.Y ;  /* 0x00000000000679c3 */ /* 0x000ea20000002600 */
[----:B------:R-:W4:Y:S01]  /*00b0*/  LDCU UR7, c[0x0][0x398] ;  /* 0x00007300ff0777ac */ /* 0x000f220008000800 */
[----:B------:R-:W4:Y:S01]  /*00c0*/  LDCU.U16 UR15, c[0x3][0x3c] ;  /* 0x00c00780ff0f77ac */ /* 0x000f220008000400 */
[----:B---3--:R-:W-:-:S05]  /*00d0*/  MOV R12, UR12 ;  /* 0x0000000c000c7c02 */ /* 0x008fca0008000f00 */
[----:B------:R-:W2:Y:S01]  /*00e0*/  LDC R2, c[0x0][0x364] ;  /* 0x0000d900ff027b82 */ /* 0x000ea20000000800 */
[----:B------:R-:W3:Y:S01]  /*00f0*/  LDCU.64 UR8, c[0x0][0x380] ;  /* 0x00007000ff0877ac */ /* 0x000ee20008000a00 */
[----:B-1----:R-:W-:Y:S01]  /*0100*/  UIADD3 UR4, UPT, UPT, UR4, 0x4, URZ ;  /* 0x0000000404047890 */ /* 0x002fe2000fffe0ff */
[----:B-----5:R-:W-:Y:S01]  /*0110*/  IMAD.U32 R4, RZ, RZ, UR14 ;  /* 0x0000000eff047e24 */ /* 0x020fe2000f8e00ff */
[----:B------:R-:W1:Y:S01]  /*0120*/  LDCU.64 UR10, c[0x0][0x358] ;  /* 0x00006b00ff0a77ac */ /* 0x000e620008000a00 */
[----:B0-----:R-:W-:Y:S01]  /*0130*/  IMAD R0, R0, UR5, R3 ;  /* 0x0000000500007c24 */ /* 0x001fe2000f8e0203 */
[----:B------:R-:W0:Y:S01]  /*0140*/  LDCU.U16 UR14, c[0x3][0x1c] ;  /* 0x00c00380ff0e77ac */ /* 0x000e220008000400 */
[----:B------:R-:W5:Y:S01]  /*0150*/  LDCU.U16 UR16, c[0x3][0x58] ;  /* 0x00c00b00ff1077ac */ /* 0x000f620008000400 */
[----:B--2---:R-:W-:Y:S01]  /*0160*/  IMAD R3, R2, UR6, R5 ;  /* 0x0000000602037c24 */ /* 0x004fe2000f8e0205 */
[----:B----4-:R-:W-:-:S03]  /*0170*/  MOV R5, UR15 ;  /* 0x0000000f00057c02 */ /* 0x010fc60008000f00 */
[----:B------:R-:W-:Y:S01]  /*0180*/  IMAD R0, R3, UR4, R0 ;  /* 0x0000000403007c24 */ /* 0x000fe2000f8e0200 */
[----:B------:R-:W-:-:S03]  /*0190*/  MOV R3, UR13 ;  /* 0x0000000d00037c02 */ /* 0x000fc60008000f00 */
[----:B------:R-:W-:Y:S01]  /*01a0*/  IMAD R2, R0, UR7, RZ ;  /* 0x0000000700027c24 */ /* 0x000fe2000f8e02ff */
[----:B------:R-:W-:Y:S02]  /*01b0*/  PRMT R12, R12, 0x5410, R3 ;  /* 0x000054100c0c7816 */ /* 0x000fe40000000003 */
[----:B------:R-:W-:Y:S01]  /*01c0*/  PRMT R3, R4, 0x5410, R5 ;  /* 0x0000541004037816 */ /* 0x000fe20000000005 */
[C---:B------:R-:W-:Y:S01]  /*01d0*/  VIADD R10, R2.reuse, 0x1 ;  /* 0x00000001020a7836 */ /* 0x040fe20000000000 */
[C---:B---3--:R-:W-:Y:S02]  /*01e0*/  IADD3 R16, P0, PT, R2.reuse, UR8, RZ ;  /* 0x0000000802107c10 */ /* 0x048fe4000ff1e0ff */
[C---:B------:R-:W-:Y:S01]  /*01f0*/  IADD3 R4, PT, PT, R2.reuse, 0x2, RZ ;  /* 0x0000000202047810 */ /* 0x040fe20007ffe0ff */
[----:B------:R-:W-:Y:S01]  /*0200*/  VIADD R2, R2, UR7 ;  /* 0x0000000702027c36 */ /* 0x000fe20008000000 */
[----:B------:R-:W-:Y:S02]  /*0210*/  IADD3.X R17, PT, PT, RZ, UR9, RZ, P0, !PT ;  /* 0x00000009ff117c10 */ /* 0x000fe400087fe4ff */
[----:B------:R-:W-:-:S02]  /*0220*/  IADD3 R6, P0, PT, R4, UR8, RZ ;  /* 0x0000000804067c10 */ /* 0x000fc4000ff1e0ff */
[----:B------:R-:W-:Y:S01]  /*0230*/  IADD3 R8, PT, PT, R0, UR4, RZ ;  /* 0x0000000400087c10 */ /* 0x000fe2000fffe0ff */
[----:B------:R-:W-:Y:S01]  /*0240*/  VIADD R0, R4, UR7 ;  /* 0x0000000704007c36 */ /* 0x000fe20008000000 */
[----:B------:R-:W-:Y:S01]  /*0250*/  IADD3.X R7, PT, PT, RZ, UR9, RZ, P0, !PT ;  /* 0x00000009ff077c10 */ /* 0x000fe200087fe4ff */
[----:B-1----:R1:W2:Y:S01]  /*0260*/  LDG.E.U8 R17, desc[UR10][R16.64] ;  /* 0x0000000a10117981 */ /* 0x0022a2000c1e1100 */
[C---:B------:R-:W-:Y:S02]  /*0270*/  IADD3 R72, P0, PT, R2.reuse, UR8, RZ ;  /* 0x0000000802487c10 */ /* 0x040fe4000ff1e0ff */
[----:B------:R-:W-:Y:S01]  /*0280*/  IADD3 R18, PT, PT, R2, 0x1, RZ ;  /* 0x0000000102127810 */ /* 0x000fe20007ffe0ff */
[----:B------:R-:W-:Y:S01]  /*0290*/  IMAD R13, R8, UR7, RZ ;  /* 0x00000007080d7c24 */ /* 0x000fe2000f8e02ff */
[----:B------:R-:W-:Y:S01]  /*02a0*/  IADD3.X R73, PT, PT, RZ, UR9, RZ, P0, !PT ;  /* 0x00000009ff497c10 */ /* 0x000fe200087fe4ff */
[----:B------:R3:W4:Y:S01]  /*02b0*/  LDG.E.U8 R9, desc[UR10][R6.64] ;  /* 0x0000000a06097981 */ /* 0x000722000c1e1100 */
[----:B------:R-:W-:-:S02]  /*02c0*/  IADD3 R14, P0, PT, R0, UR8, RZ ;  /* 0x00000008000e7c10 */ /* 0x000fc4000ff1e0ff */
[----:B------:R-:W-:Y:S01]  /*02d0*/  IADD3 R2, PT, PT, R2, UR7, RZ ;  /* 0x0000000702027c10 */ /* 0x000fe2000fffe0ff */
[----:B------:R-:W2:Y:S01]  /*02e0*/  LDG.E.U8 R72, desc[UR10][R72.64] ;  /* 0x0000000a48487981 */ /* 0x000ea2000c1e1100 */
[----:B------:R-:W-:Y:S02]  /*02f0*/  IADD3 R10, P1, PT, R10, UR8, RZ ;  /* 0x000000080a0a7c10 */ /* 0x000fe4000ff3e0ff */
[----:B------:R-:W-:Y:S02]  /*0300*/  IADD3.X R15, PT, PT, RZ, UR9, RZ, P0, !PT ;  /* 0x00000009ff0f7c10 */ /* 0x000fe400087fe4ff */
[----:B-1----:R-:W-:Y:S02]  /*0310*/  IADD3 R16, PT, PT, R8, UR4, RZ ;  /* 0x0000000408107c10 */ /* 0x002fe4000fffe0ff */
[----:B---3--:R-:W-:Y:S02]  /*0320*/  IADD3 R6, P0, PT, R2, UR8, RZ ;  /* 0x0000000802067c10 */ /* 0x008fe4000ff1e0ff */
[----:B------:R-:W-:-:S02]  /*0330*/  IADD3 R20, PT, PT, R13, 0x1, RZ ;  /* 0x000000010d147810 */ /* 0x000fc40007ffe0ff */
[----:B------:R-:W-:Y:S01]  /*0340*/  IADD3.X R11, PT, PT, RZ, UR9, RZ, P1, !PT ;  /* 0x00000009ff0b7c10 */ /* 0x000fe20008ffe4ff */
[----:B------:R-:W-:Y:S01]  /*0350*/  IMAD.X R7, RZ, RZ, UR9, P0 ;  /* 0x00000009ff077e24 */ /* 0x000fe200080e06ff */
[----:B------:R-:W-:Y:S01]  /*0360*/  IADD3 R58, P1, PT, R13, UR8, RZ ;  /* 0x000000080d3a7c10 */ /* 0x000fe2000ff3e0ff */
[----:B------:R-:W-:Y:S01]  /*0370*/  IMAD R27, R16, UR7, RZ ;  /* 0x00000007101b7c24 */ /* 0x000fe2000f8e02ff */
[----:B------:R-:W-:Y:S01]  /*0380*/  IADD3 R20, P0, PT, R20, UR8, RZ ;  /* 0x0000000814147c10 */ /* 0x000fe2000ff1e0ff */
[----:B------:R1:W3:Y:S02]  /*0390*/  LDG.E.U8 R5, desc[UR10][R10.64] ;  /* 0x0000000a0a057981 */ /* 0x0002e4000c1e1100 */
[----:B------:R-:W-:Y:S01]  /*03a0*/  IMAD.X R59, RZ, RZ, UR9, P1 ;  /* 0x00000009ff3b7e24 */ /* 0x000fe200088e06ff */
[----:B------:R-:W-:Y:S01]  /*03b0*/  IADD3 R18, P1, PT, R18, UR8, RZ ;  /* 0x0000000812127c10 */ /* 0x000fe2000ff3e0ff */
[----:B------:R-:W-:Y:S01]  /*03c0*/  VIADD R0, R0, UR7 ;  /* 0x0000000700007c36 */ /* 0x000fe20008000000 */
[----:B------:R-:W-:Y:S01]  /*03d0*/  IADD3.X R21, PT, PT, RZ, UR9, RZ, P0, !PT ;  /* 0x00000009ff157c10 */ /* 0x000fe200087fe4ff */
[----:B------:R0:W4:Y:S01]  /*03e0*/  LDG.E.U8 R4, desc[UR10][R14.64] ;  /* 0x0000000a0e047981 */ /* 0x000122000c1e1100 */
[----:B------:R-:W-:-:S02]  /*03f0*/  IADD3 R24, P0, PT, R27, UR8, RZ ;  /* 0x000000081b187c10 */ /* 0x000fc4000ff1e0ff */
[----:B-1----:R-:W-:Y:S01]  /*0400*/  IADD3 R11, PT, PT, R13, 0x2, RZ ;  /* 0x000000020d0b7810 */ /* 0x002fe20007ffe0ff */
[----:B------:R-:W-:Y:S01]  /*0410*/  IMAD.X R19, RZ, RZ, UR9, P1 ;  /* 0x00000009ff137e24 */ /* 0x000fe200088e06ff */
[C---:B------:R-:W-:Y:S01]  /*0420*/  IADD3 R8, PT, PT, R2.reuse, 0x1, RZ ;  /* 0x0000000102087810 */ /* 0x040fe20007ffe0ff */
[----:B------:R-:W-:Y:S01]  /*0430*/  VIADD R2, R2, UR7 ;  /* 0x0000000702027c36 */ /* 0x000fe20008000000 */
[----:B------:R-:W-:Y:S01]  /*0440*/  IADD3.X R25, PT, PT, RZ, UR9, RZ, P0, !PT ;  /* 0x00000009ff197c10 */ /* 0x000fe200087fe4ff */
[----:B------:R-:W5:Y:S01]  /*0450*/  LDG.E.U8 R66, desc[UR10][R6.64] ;  /* 0x0000000a06427981 */ /* 0x000f62000c1e1100 */
[----:B------:R-:W-:Y:S02]  /*0460*/  IADD3 R68, P1, PT, R11, UR8, RZ ;  /* 0x000000080b447c10 */ /* 0x000fe4000ff3e0ff */
[----:B------:R-:W-:Y:S01]  /*0470*/  IADD3 R70, P0, PT, R0, UR8, RZ ;  /* 0x0000000800467c10 */ /* 0x000fe2000ff1e0ff */
[----:B------:R1:W3:Y:S01]  /*0480*/  LDG.E.U8 R10, desc[UR10][R18.64] ;  /* 0x0000000a120a7981 */ /* 0x0002e2000c1e1100 */
[----:B------:R-:W-:Y:S01]  /*0490*/  IADD3 R13, PT, PT, R13, UR7, RZ ;  /* 0x000000070d0d7c10 */ /* 0x000fe2000fffe0ff */
[----:B------:R-:W-:Y:S01]  /*04a0*/  IMAD.X R69, RZ, RZ, UR9, P1 ;  /* 0x00000009ff457e24 */ /* 0x000fe200088e06ff */
[----:B------:R-:W-:Y:S01]  /*04b0*/  IADD3.X R71, PT, PT, RZ, UR9, RZ, P0, !PT ;  /* 0x00000009ff477c10 */ /* 0x000fe200087fe4ff */
[----:B------:R1:W5:Y:S01]  /*04c0*/  LDG.E.U8 R67, desc[UR10][R20.64] ;  /* 0x0000000a14437981 */ /* 0x000362000c1e1100 */
[----:B0-----:R-:W-:-:S02]  /*04d0*/  IADD3 R14, P0, PT, R2, UR8, RZ ;  /* 0x00000008020e7c10 */ /* 0x001fc4000ff1e0ff */
[C---:B------:R-:W-:Y:S01]  /*04e0*/  IADD3 R22, P1, PT, R13.reuse, UR8, RZ ;  /* 0x000000080d167c10 */ /* 0x040fe2000ff3e0ff */
[----:B------:R-:W-:Y:S01]  /*04f0*/  VIADD R16, R16, UR4 ;  /* 0x0000000410107c36 */ /* 0x000fe20008000000 */
[----:B------:R-:W5:Y:S01]  /*0500*/  LDG.E.U8 R35, desc[UR10][R24.64] ;  /* 0x0000000a18237981 */ /* 0x000f62000c1e1100 */
[C---:B-1----:R-:W-:Y:S02]  /*0510*/  IADD3 R18, PT, PT, R13.reuse, 0x1, RZ ;  /* 0x000000010d127810 */ /* 0x042fe40007ffe0ff */
[----:B------:R-:W-:Y:S01]  /*0520*/  IADD3.X R15, PT, PT, RZ, UR9, RZ, P0, !PT ;  /* 0x00000009ff0f7c10 */ /* 0x000fe200087fe4ff */
[----:B------:R-:W5:Y:S01]  /*0530*/  LDG.E.U8 R70, desc[UR10][R70.64] ;  /* 0x0000000a46467981 */ /* 0x000f62000c1e1100 */
[----:B------:R-:W-:Y:S02]  /*0540*/  IADD3.X R23, PT, PT, RZ, UR9, RZ, P1, !PT ;  /* 0x00000009ff177c10 */ /* 0x000fe40008ffe4ff */
[----:B------:R-:W-:Y:S01]  /*0550*/  IADD3 R18, P0, PT, R18, UR8, RZ ;  /* 0x0000000812127c10 */ /* 0x000fe2000ff1e0ff */
[----:B------:R-:W5:Y:S01]  /*0560*/  LDG.E.U8 R64, desc[UR10][R14.64] ;  /* 0x0000000a0e407981 */ /* 0x000f62000c1e1100 */
[----:B------:R-:W-:-:S02]  /*0570*/  IADD3 R13, PT, PT, R13, UR7, RZ ;  /* 0x000000070d0d7c10 */ /* 0x000fc4000fffe0ff */
[----:B------:R-:W-:Y:S01]  /*0580*/  IADD3 R6, P1, PT, R8, UR8, RZ ;  /* 0x0000000808067c10 */ /* 0x000fe2000ff3e0ff */
[----:B------:R0:W5:Y:S01]  /*0590*/  LDG.E.U8 R57, desc[UR10][R22.64] ;  /* 0x0000000a16397981 */ /* 0x000162000c1e1100 */
[----:B------:R-:W-:Y:S02]  /*05a0*/  IADD3.X R19, PT, PT, RZ, UR9, RZ, P0, !PT ;  /* 0x00000009ff137c10 */ /* 0x000fe400087fe4ff */
[----:B------:R-:W-:Y:S01]  /*05b0*/  IADD3 R20, P0, PT, R13, UR8, RZ ;  /* 0x000000080d147c10 */ /* 0x000fe2000ff1e0ff */
[----:B------:R-:W5:Y:S01]  /*05c0*/  LDG.E.U8 R58, desc[UR10][R58.64] ;  /* 0x0000000a3a3a7981 */ /* 0x000f62000c1e1100 */
[----:B------:R-:W-:Y:S01]  /*05d0*/  IADD3 R11, PT, PT, R11, UR7, RZ ;  /* 0x000000070b0b7c10 */ /* 0x000fe2000fffe0ff */
[----:B------:R-:W-:Y:S01]  /*05e0*/  IMAD.X R7, RZ, RZ, UR9, P1 ;  /* 0x00000009ff077e24 */ /* 0x000fe200088e06ff */
[----:B------:R-:W-:Y:S01]  /*05f0*/  IADD3.X R21, PT, PT, RZ, UR9, RZ, P0, !PT ;  /* 0x00000009ff157c10 */ /* 0x000fe200087fe4ff */
[----:B------:R-:W-:Y:S01]  /*0600*/  IMAD R28, R16, UR7, RZ ;  /* 0x00000007101c7c24 */ /* 0x000fe2000f8e02ff */
[----:B------:R-:W5:Y:S01]  /*0610*/  LDG.E.U8 R68, desc[UR10][R68.64] ;  /* 0x0000000a44447981 */ /* 0x000f62000c1e1100 */
[C---:B0-----:R-:W-:Y:S01]  /*0620*/  IADD3 R23, PT, PT, R27.reuse, 0x1, RZ ;  /* 0x000000011b177810 */ /* 0x041fe20007ffe0ff */
[----:B------:R-:W-:Y:S01]  /*0630*/  VIADD R8, R27, 0x2 ;  /* 0x000000021b087836 */ /* 0x000fe20000000000 */
[----:B------:R-:W-:Y:S01]  /*0640*/  IADD3 R54, P1, PT, R11, UR8, RZ ;  /* 0x000000080b367c10 */ /* 0x000fe2000ff3e0ff */
[----:B------:R-:W5:Y:S01]  /*0650*/  LDG.E.U8 R65, desc[UR10][R18.64] ;  /* 0x0000000a12417981 */ /* 0x000f62000c1e1100 */
[----:B------:R-:W-:-:S02]  /*0660*/  IADD3 R14, P0, PT, R23, UR8, RZ ;  /* 0x00000008170e7c10 */ /* 0x000fc4000ff1e0ff */
[----:B------:R-:W-:Y:S01]  /*0670*/  IADD3 R0, PT, PT, R0, UR7, RZ ;  /* 0x0000000700007c10 */ /* 0x000fe2000fffe0ff */
[----:B------:R-:W-:Y:S01]  /*0680*/  IMAD.X R55, RZ, RZ, UR9, P1 ;  /* 0x00000009ff377e24 */ /* 0x000fe200088e06ff */
[----:B------:R-:W5:Y:S01]  /*0690*/  LDG.E.U8 R42, desc[UR10][R20.64] ;  /* 0x0000000a142a7981 */ /* 0x000f62000c1e1100 */
[----:B------:R-:W-:Y:S01]  /*06a0*/  IMAD.X R15, RZ, RZ, UR9, P0 ;  /* 0x00000009ff0f7e24 */ /* 0x000fe200080e06ff */
[----:B------:R-:W-:Y:S02]  /*06b0*/  IADD3 R32, P0, PT, R28, UR8, RZ ;  /* 0x000000081c207c10 */ /* 0x000fe4000ff1e0ff */
[----:B------:R0:W5:Y:S01]  /*06c0*/  LDG.E.U8 R69, desc[UR10][R6.64] ;  /* 0x0000000a06457981 */ /* 0x000162000c1e1100 */
[----:B------:R-:W-:Y:S02]  /*06d0*/  IADD3 R22, P1, PT, R8, UR8, RZ ;  /* 0x0000000808167c10 */ /* 0x000fe4000ff3e0ff */
[----:B------:R-:W-:Y:S01]  /*06e0*/  IADD3 R27, PT, PT, R27, UR7, RZ ;  /* 0x000000071b1b7c10 */ /* 0x000fe2000fffe0ff */
[----:B------:R1:W5:Y:S01]  /*06f0*/  LDG.E.U8 R43, desc[UR10][R14.64] ;  /* 0x0000000a0e2b7981 */ /* 0x000362000c1e1100 */
[----:B------:R-:W-:-:S02]  /*0700*/  IADD3.X R33, PT, PT, RZ, UR9, RZ, P0, !PT ;  /* 0x00000009ff217c10 */ /* 0x000fc400087fe4ff */
[----:B------:R-:W-:Y:S01]  /*0710*/  IADD3.X R23, PT, PT, RZ, UR9, RZ, P1, !PT ;  /* 0x00000009ff177c10 */ /* 0x000fe20008ffe4ff */
[----:B------:R-:W5:Y:S01]  /*0720*/  LDG.E.U8 R54, desc[UR10][R54.64] ;  /* 0x0000000a36367981 */ /* 0x000f62000c1e1100 */
[----:B------:R-:W-:Y:S01]  /*0730*/  IADD3 R74, P0, PT, R0, UR8, RZ ;  /* 0x00000008004a7c10 */ /* 0x000fe2000ff1e0ff */
[C---:B0-----:R-:W-:Y:S01]  /*0740*/  VIADD R6, R2.reuse, 0x1 ;  /* 0x0000000102067836 */ /* 0x041fe20000000000 */
[----:B------:R-:W-:Y:S01]  /*0750*/  IADD3 R24, P1, PT, R27, UR8, RZ ;  /* 0x000000081b187c10 */ /* 0x000fe2000ff3e0ff */
[----:B------:R-:W5:Y:S01]  /*0760*/  LDG.E.U8 R29, desc[UR10][R22.64] ;  /* 0x0000000a161d7981 */ /* 0x000f62000c1e1100 */
[----:B------:R-:W-:Y:S01]  /*0770*/  IADD3 R2, PT, PT, R2, UR7, RZ ;  /* 0x0000000702027c10 */ /* 0x000fe2000fffe0ff */
[----:B------:R-:W-:Y:S01]  /*0780*/  IMAD.X R75, RZ, RZ, UR9, P0 ;  /* 0x00000009ff4b7e24 */ /* 0x000fe200080e06ff */
[----:B------:R-:W-:Y:S01]  /*0790*/  IADD3.X R25, PT, PT, RZ, UR9, RZ, P1, !PT ;  /* 0x00000009ff197c10 */ /* 0x000fe20008ffe4ff */
[----:B------:R-:W-:Y:S01]  /*07a0*/  VIADD R0, R0, UR7 ;  /* 0x0000000700007c36 */ /* 0x000fe20008000000 */
[----:B------:R-:W-:-:S02]  /*07b0*/  IADD3 R6, P1, PT, R6, UR8, RZ ;  /* 0x0000000806067c10 */ /* 0x000fc4000ff3e0ff */
[C---:B------:R-:W-:Y:S01]  /*07c0*/  IADD3 R18, P0, PT, R2.reuse, UR8, RZ ;  /* 0x0000000802127c10 */ /* 0x040fe2000ff1e0ff */
[----:B------:R-:W5:Y:S01]  /*07d0*/  LDG.E.U8 R74, desc[UR10][R74.64] ;  /* 0x0000000a4a4a7981 */ /* 0x000f62000c1e1100 */
[----:B------:R-:W-:Y:S01]  /*07e0*/  IADD3.X R7, PT, PT, RZ, UR9, RZ, P1, !PT ;  /* 0x00000009ff077c10 */ /* 0x000fe20008ffe4ff */
[----:B------:R-:W-:Y:S01]  /*07f0*/  VIADD R2, R2, 0x1 ;  /* 0x0000000102027836 */ /* 0x000fe20000000000 */
[----:B------:R-:W-:Y:S01]  /*0800*/  IADD3.X R19, PT, PT, RZ, UR9, RZ, P0, !PT ;  /* 0x00000009ff137c10 */ /* 0x000fe200087fe4ff */
[----:B------:R-:W5:Y:S01]  /*0810*/  LDG.E.U8 R31, desc[UR10][R24.64] ;  /* 0x0000000a181f7981 */ /* 0x000f62000c1e1100 */
[----:B-1----:R-:W-:-:S03]  /*0820*/  IADD3 R14, P0, PT, R0, UR8, RZ ;  /* 0x00000008000e7c10 */ /* 0x002fc6000ff1e0ff */
[----:B------:R0:W5:Y:S01]  /*0830*/  LDG.E.U8 R73, desc[UR10][R6.64] ;  /* 0x0000000a06497981 */ /* 0x000162000c1e1100 */
[----:B------:R-:W-:-:S03]  /*0840*/  IADD3.X R15, PT, PT, RZ, UR9, RZ, P0, !PT ;  /* 0x00000009ff0f7c10 */ /* 0x000fc600087fe4ff */
[----:B------:R1:W5:Y:S04]  /*0850*/  LDG.E.U8 R63, desc[UR10][R18.64] ;  /* 0x0000000a123f7981 */ /* 0x000368000c1e1100 */
[----:B------:R-:W5:Y:S01]  /*0860*/  LDG.E.U8 R60, desc[UR10][R14.64] ;  /* 0x0000000a0e3c7981 */ /* 0x000f62000c1e1100 */
[----:B0-----:R-:W-:Y:S02]  /*0870*/  IADD3 R6, P0, PT, R2, UR8, RZ ;  /* 0x0000000802067c10 */ /* 0x001fe4000ff1e0ff */
[----:B------:R-:W-:Y:S01]  /*0880*/  IADD3 R11, PT, PT, R11, UR7, RZ ;  /* 0x000000070b0b7c10 */ /* 0x000fe2000fffe0ff */
[----:B------:R-:W5:Y:S02]  /*0890*/  LDG.E.U8 R22, desc[UR10][R32.64] ;  /* 0x0000000a20167981 */ /* 0x000f64000c1e1100 */
[----:B------:R-:W-:-:S05]  /*08a0*/  IMAD.X R7, RZ, RZ, UR9, P0 ;  /* 0x00000009ff077e24 */ /* 0x000fca00080e06ff */
[----:B------:R-:W5:Y:S01]  /*08b0*/  LDG.E.U8 R71, desc[UR10][R6.64] ;  /* 0x0000000a06477981 */ /* 0x000f62000c1e1100 */
[----:B------:R-:W-:Y:S02]  /*08c0*/  IADD3 R20, P1, PT, R11, UR8, RZ ;  /* 0x000000080b147c10 */ /* 0x000fe4000ff3e0ff */
[C---:B------:R-:W-:Y:S02]  /*08d0*/  IADD3 R24, PT, PT, R13.reuse, 0x1, RZ ;  /* 0x000000010d187810 */ /* 0x040fe40007ffe0ff */
[----:B------:R-:W-:Y:S01]  /*08e0*/  IADD3 R2, PT, PT, R8, UR7, RZ ;  /* 0x0000000708027c10 */ /* 0x000fe2000fffe0ff */
[----:B------:R-:W-:Y:S01]  /*08f0*/  IMAD.X R21, RZ, RZ, UR9, P1 ;  /* 0x00000009ff157e24 */ /* 0x000fe200088e06ff */
[----:B------:R-:W-:Y:S02]  /*0900*/  IADD3 R24, P1, PT, R24, UR8, RZ ;  /* 0x0000000818187c10 */ /* 0x000fe4000ff3e0ff */
[----:B------:R-:W-:Y:S02]  /*0910*/  IADD3 R48, PT, PT, R13, UR7, RZ ;  /* 0x000000070d307c10 */ /* 0x000fe4000fffe0ff */
[----:B------:R-:W-:Y:S01]  /*0920*/  IADD3.X R25, PT, PT, RZ, UR9, RZ, P1, !PT ;  /* 0x00000009ff197c10 */ /* 0x000fe20008ffe4ff */
[----:B------:R0:W5:Y:S01]  /*0930*/  LDG.E.U8 R62, desc[UR10][R20.64] ;  /* 0x0000000a143e7981 */ /* 0x000162000c1e1100 */
[----:B-1----:R-:W-:-:S02]  /*0940*/  IADD3 R18, P0, PT, R2, UR8, RZ ;  /* 0x0000000802127c10 */ /* 0x002fc4000ff1e0ff */
[----:B------:R-:W-:Y:S01]  /*0950*/  IADD3 R36, P1, PT, R48, UR8, RZ ;  /* 0x0000000830247c10 */ /* 0x000fe2000ff3e0ff */
[----:B------:R-:W5:Y:S01]  /*0960*/  LDG.E.U8 R61, desc[UR10][R24.64] ;  /* 0x0000000a183d7981 */ /* 0x000f62000c1e1100 */
[C---:B------:R-:W-:Y:S02]  /*0970*/  IADD3 R38, PT, PT, R27.reuse, 0x1, RZ ;  /* 0x000000011b267810 */ /* 0x040fe40007ffe0ff */
[----:B------:R-:W-:Y:S01]  /*0980*/  IADD3 R0, PT, PT, R27, UR7, RZ ;  /* 0x000000071b007c10 */ /* 0x000fe2000fffe0ff */
[----:B------:R-:W-:Y:S01]  /*0990*/  IMAD.X R19, RZ, RZ, UR9, P0 ;  /* 0x00000009ff137e24 */ /* 0x000fe200080e06ff */
[----:B------:R-:W-:Y:S01]  /*09a0*/  IADD3.X R37, PT, PT, RZ, UR9, RZ, P1, !PT ;  /* 0x00000009ff257c10 */ /* 0x000fe20008ffe4ff */
[----:B0-----:R-:W-:Y:S01]  /*09b0*/  VIADD R20, R28, 0x1 ;  /* 0x000000011c147836 */ /* 0x001fe20000000000 */
[----:B------:R-:W-:Y:S02]  /*09c0*/  IADD3 R38, P1, PT, R38, UR8, RZ ;  /* 0x0000000826267c10 */ /* 0x000fe4000ff3e0ff */
[----:B------:R-:W-:Y:S01]  /*09d0*/  IADD3 R32, P0, PT, R0, UR8, RZ ;  /* 0x0000000800207c10 */ /* 0x000fe2000ff1e0ff */
[----:B------:R0:W5:Y:S01]  /*09e0*/  LDG.E.U8 R40, desc[UR10][R18.64] ;  /* 0x0000000a12287981 */ /* 0x000162000c1e1100 */
[----:B------:R-:W-:-:S02]  /*09f0*/  IADD3 R75, PT, PT, R16, UR4, RZ ;  /* 0x00000004104b7c10 */ /* 0x000fc4000fffe0ff */
[----:B------:R-:W-:Y:S02]  /*0a00*/  IADD3 R30, PT, PT, R28, 0x2, RZ ;  /* 0x000000021c1e7810 */ /* 0x000fe40007ffe0ff */
[----:B------:R-:W-:Y:S01]  /*0a10*/  IADD3 R13, PT, PT, R11, UR7, RZ ;  /* 0x000000070b0d7c10 */ /* 0x000fe2000fffe0ff */
[----:B------:R-:W-:Y:S01]  /*0a20*/  IMAD R75, R75, UR7, RZ ;  /* 0x000000074b4b7c24 */ /* 0x000fe2000f8e02ff */
[----:B------:R-:W-:Y:S01]  /*0a30*/  IADD3.X R39, PT, PT, RZ, UR9, RZ, P1, !PT ;  /* 0x00000009ff277c10 */ /* 0x000fe20008ffe4ff */
[----:B------:R-:W-:Y:S01]  /*0a40*/  VIADD R2, R2, UR7 ;  /* 0x0000000702027c36 */ /* 0x000fe20008000000 */
[----:B------:R-:W-:Y:S01]  /*0a50*/  IADD3.X R33, PT, PT, RZ, UR9, RZ, P0, !PT ;  /* 0x00000009ff217c10 */ /* 0x000fe200087fe4ff */
[----:B0-----:R-:W-:Y:S01]  /*0a60*/  VIADD R18, R48, 0x1 ;  /* 0x0000000130127836 */ /* 0x001fe20000000000 */
[----:B------:R-:W-:Y:S01]  /*0a70*/  IADD3 R24, P1, PT, R30, UR8, RZ ;  /* 0x000000081e187c10 */ /* 0x000fe2000ff3e0ff */
[----:B------:R-:W-:Y:S01]  /*0a80*/  VIADD R34, R0, UR7 ;  /* 0x0000000700227c36 */ /* 0x000fe20008000000 */
[----:B------:R-:W-:Y:S01]  /*0a90*/  IADD3 R20, P0, PT, R20, UR8, RZ ;  /* 0x0000000814147c10 */ /* 0x000fe2000ff1e0ff */
[----:B------:R-:W5:Y:S01]  /*0aa0*/  LDG.E.U8 R39, desc[UR10][R38.64] ;  /* 0x0000000a26277981 */ /* 0x000f62000c1e1100 */
[----:B------:R-:W-:Y:S01]  /*0ab0*/  IADD3 R28, PT, PT, R28, UR7, RZ ;  /* 0x000000071c1c7c10 */ /* 0x000fe2000fffe0ff */
[----:B------:R-:W-:Y:S01]  /*0ac0*/  IMAD.X R25, RZ, RZ, UR9, P1 ;  /* 0x00000009ff197e24 */ /* 0x000fe200088e06ff */
[----:B------:R-:W-:Y:S01]  /*0ad0*/  IADD3.X R21, PT, PT, RZ, UR9, RZ, P0, !PT ;  /* 0x00000009ff157c10 */ /* 0x000fe200087fe4ff */
[----:B------:R-:W5:Y:S01]  /*0ae0*/  LDG.E.U8 R41, desc[UR10][R36.64] ;  /* 0x0000000a24297981 */ /* 0x000f62000c1e1100 */
[----:B------:R-:W-:Y:S01]  /*0af0*/  IADD3 R6, P0, PT, R75, UR8, RZ ;  /* 0x000000084b067c10 */ /* 0x000fe2000ff1e0ff */
[----:B------:R-:W0:Y:S01]  /*0b00*/  LDCU.U16 UR4, c[0x3][0x14] ;  /* 0x00c00280ff0477ac */ /* 0x000e220008000400 */
[----:B------:R-:W-:Y:S01]  /*0b10*/  IADD3 R14, P1, PT, R28, UR8, RZ ;  /* 0x000000081c0e7c10 */ /* 0x000fe2000ff3e0ff */
[----:B------:R1:W5:Y:S01]  /*0b20*/  LDG.E.U8 R23, desc[UR10][R20.64] ;  /* 0x0000000a14177981 */ /* 0x000362000c1e1100 */
[----:B------:R-:W-:-:S02]  /*0b30*/  IADD3.X R7, PT, PT, RZ, UR9, RZ, P0, !PT ;  /* 0x00000009ff077c10 */ /* 0x000fc400087fe4ff */
[----:B------:R-:W-:Y:S01]  /*0b40*/  IADD3.X R15, PT, PT, RZ, UR9, RZ, P1, !PT ;  /* 0x00000009ff0f7c10 */ /* 0x000fe20008ffe4ff */
[----:B------:R0:W5:Y:S01]  /*0b50*/  LDG.E.U8 R27, desc[UR10][R24.64] ;  /* 0x0000000a181b7981 */ /* 0x000162000c1e1100 */
[----:B------:R-:W-:Y:S02]  /*0b60*/  IADD3 R44, P0, PT, R13, UR8, RZ ;  /* 0x000000080d2c7c10 */ /* 0x000fe4000ff1e0ff */
[----:B------:R-:W-:Y:S01]  /*0b70*/  IADD3 R48, PT, PT, R48, UR7, RZ ;  /* 0x0000000730307c10 */ /* 0x000fe2000fffe0ff */
[----:B------:R0:W5:Y:S01]  /*0b80*/  LDG.E.U8 R11, desc[UR10][R14.64] ;  /* 0x0000000a0e0b7981 */ /* 0x000162000c1e1100 */
[----:B------:R-:W-:Y:S02]  /*0b90*/  IADD3 R18, P1, PT, R18, UR8, RZ ;  /* 0x0000000812127c10 */ /* 0x000fe4000ff3e0ff */
[----:B------:R-:W-:Y:S01]  /*0ba0*/  IADD3.X R45, PT, PT, RZ, UR9, RZ, P0, !PT ;  /* 0x00000009ff2d7c10 */ /* 0x000fe200087fe4ff */
[----:B------:R0:W5:Y:S01]  /*0bb0*/  LDG.E.U8 R8, desc[UR10][R6.64] ;  /* 0x0000000a06087981 */ /* 0x000162000c1e1100 */
[----:B-1----:R-:W-:-:S02]  /*0bc0*/  IADD3 R20, P0, PT, R48, UR8, RZ ;  /* 0x0000000830147c10 */ /* 0x002fc4000ff1e0ff */
[----:B------:R-:W-:Y:S01]  /*0bd0*/  IADD3.X R19, PT, PT, RZ, UR9, RZ, P1, !PT ;  /* 0x00000009ff137c10 */ /* 0x000fe20008ffe4ff */
[----:B------:R1:W5:Y:S01]  /*0be0*/  LDG.E.U8 R38, desc[UR10][R44.64] ;  /* 0x0000000a2c267981 */ /* 0x000362000c1e1100 */
[----:B------:R-:W-:Y:S02]  /*0bf0*/  IADD3 R16, PT, PT, R0, 0x1, RZ ;  /* 0x0000000100107810 */ /* 0x000fe40007ffe0ff */
[----:B0-----:R-:W-:Y:S01]  /*0c00*/  IADD3 R24, P1, PT, R2, UR8, RZ ;  /* 0x0000000802187c10 */ /* 0x001fe2000ff3e0ff */
[----:B------:R0:W5:Y:S01]  /*0c10*/  LDG.E.U8 R59, desc[UR10][R18.64] ;  /* 0x0000000a123b7981 */ /* 0x000162000c1e1100 */
[----:B------:R-:W-:Y:S02]  /*0c20*/  IADD3.X R21, PT, PT, RZ, UR9, RZ, P0, !PT ;  /* 0x00000009ff157c10 */ /* 0x000fe400087fe4ff */
[----:B------:R-:W-:Y:S01]  /*0c30*/  IADD3 R14, P0, PT, R16, UR8, RZ ;  /* 0x00000008100e7c10 */ /* 0x000fe2000ff1e0ff */
[----:B------:R-:W-:Y:S01]  /*0c40*/  VIADD R16, R28, 0x1 ;  /* 0x000000011c107836 */ /* 0x000fe20000000000 */
[----:B------:R-:W-:Y:S01]  /*0c50*/  IADD3.X R25, PT, PT, RZ, UR9, RZ, P1, !PT ;  /* 0x00000009ff197c10 */ /* 0x000fe20008ffe4ff */
[----:B------:R-:W-:Y:S01]  /*0c60*/  VIADD R50, R75, 0x2 ;  /* 0x000000024b327836 */ /* 0x000fe20000000000 */
[----:B------:R-:W-:Y:S01]  /*0c70*/  IADD3 R6, P1, PT, R34, UR8, RZ ;  /* 0x0000000822067c10 */ /* 0x000fe2000ff3e0ff */
[----:B------:R0:W5:Y:S01]  /*0c80*/  LDG.E.U8 R36, desc[UR10][R20.64] ;  /* 0x0000000a14247981 */ /* 0x000162000c1e1100 */
[----:B------:R-:W-:-:S02]  /*0c90*/  IADD3 R30, PT, PT, R30, UR7, RZ ;  /* 0x000000071e1e7c10 */ /* 0x000fc4000fffe0ff */
[----:B------:R-:W-:Y:S01]  /*0ca0*/  IADD3.X R15, PT, PT, RZ, UR9, RZ, P0, !PT ;  /* 0x00000009ff0f7c10 */ /* 0x000fe200087fe4ff */
[----:B------:R-:W5:Y:S01]  /*0cb0*/  LDG.E.U8 R32, desc[UR10][R32.64] ;  /* 0x0000000a20207981 */ /* 0x000f62000c1e1100 */
[----:B------:R-:W-:Y:S02]  /*0cc0*/  IADD3.X R7, PT, PT, RZ, UR9, RZ, P1, !PT ;  /* 0x00000009ff077c10 */ /* 0x000fe40008ffe4ff */
[----:B-1----:R-:W-:Y:S01]  /*0cd0*/  IADD3 R44, P0, PT, R30, UR8, RZ ;  /* 0x000000081e2c7c10 */ /* 0x002fe2000ff1e0ff */
[----:B------:R1:W5:Y:S01]  /*0ce0*/  LDG.E.U8 R37, desc[UR10][R14.64] ;  /* 0x0000000a0e257981 */ /* 0x000362000c1e1100 */
[----:B0-----:R-:W-:Y:S02]  /*0cf0*/  IADD3 R18, P1, PT, R16, UR8, RZ ;  /* 0x0000000810127c10 */ /* 0x001fe4000ff3e0ff */
[----:B------:R-:W-:Y:S02]  /*0d00*/  IADD3 R79, PT, PT, R28, UR7, RZ ;  /* 0x000000071c4f7c10 */ /* 0x000fe4000fffe0ff */
[----:B------:R-:W-:Y:S01]  /*0d10*/  IADD3.X R45, PT, PT, RZ, UR9, RZ, P0, !PT ;  /* 0x00000009ff2d7c10 */ /* 0x000fe200087fe4ff */
[----:B------:R0:W5:Y:S01]  /*0d20*/  LDG.E.U8 R28, desc[UR10][R6.64] ;  /* 0x0000000a061c7981 */ /* 0x000162000c1e1100 */
[----:B------:R-:W-:-:S02]  /*0d30*/  IADD3.X R19, PT, PT, RZ, UR9, RZ, P1, !PT ;  /* 0x00000009ff137c10 */ /* 0x000fc40008ffe4ff */
[C---:B------:R-:W-:Y:S01]  /*0d40*/  IADD3 R16, PT, PT, R75.reuse, 0x1, RZ ;  /* 0x000000014b107810 */ /* 0x040fe20007ffe0ff */
[----:B------:R-:W-:Y:S01]  /*0d50*/  VIADD R75, R75, UR7 ;  /* 0x000000074b4b7c36 */ /* 0x000fe20008000000 */
[----:B------:R-:W-:Y:S01]  /*0d60*/  IADD3 R20, P0, PT, R79, UR8, RZ ;  /* 0x000000084f147c10 */ /* 0x000fe2000ff1e0ff */
[----:B------:R-:W-:Y:S01]  /*0d70*/  VIADD R48, R48, 0x1 ;  /* 0x0000000130307836 */ /* 0x000fe20000000000 */
[----:B------:R-:W-:Y:S01]  /*0d80*/  IADD3 R46, P1, PT, R50, UR8, RZ ;  /* 0x00000008322e7c10 */ /* 0x000fe2000ff3e0ff */
[----:B------:R-:W5:Y:S01]  /*0d90*/  LDG.E.U8 R33, desc[UR10][R24.64] ;  /* 0x0000000a18217981 */ /* 0x000f62000c1e1100 */
[----:B------:R-:W-:Y:S02]  /*0da0*/  IADD3.X R21, PT, PT, RZ, UR9, RZ, P0, !PT ;  /* 0x00000009ff157c10 */ /* 0x000fe400087fe4ff */
[----:B------:R-:W-:Y:S02]  /*0db0*/  IADD3.X R47, PT, PT, RZ, UR9, RZ, P1, !PT ;  /* 0x00000009ff2f7c10 */ /* 0x000fe40008ffe4ff */
[----:B-1----:R-:W-:-:S02]  /*0dc0*/  IADD3 R14, P0, PT, R16, UR8, RZ ;  /* 0x00000008100e7c10 */ /* 0x002fc4000ff1e0ff */
[----:B------:R-:W-:Y:S01]  /*0dd0*/  IADD3 R13, PT, PT, R13, UR7, RZ ;  /* 0x000000070d0d7c10 */ /* 0x000fe2000fffe0ff */
[----:B------:R-:W5:Y:S01]  /*0de0*/  LDG.E.U8 R16, desc[UR10][R46.64] ;  /* 0x0000000a2e107981 */ /* 0x000f62000c1e1100 */
[----:B0-----:R-:W-:Y:S02]  /*0df0*/  IADD3 R6, P1, PT, R75, UR8, RZ ;  /* 0x000000084b067c10 */ /* 0x001fe4000ff3e0ff */
[----:B------:R-:W-:Y:S01]  /*0e00*/  IADD3.X R15, PT, PT, RZ, UR9, RZ, P0, !PT ;  /* 0x00000009ff0f7c10 */ /* 0x000fe200087fe4ff */
[----:B------:R0:W5:Y:S01]  /*0e10*/  LDG.E.U8 R25, desc[UR10][R44.64] ;  /* 0x0000000a2c197981 */ /* 0x000162000c1e1100 */
[----:B------:R-:W-:-:S03]  /*0e20*/  IADD3.X R7, PT, PT, RZ, UR9, RZ, P1, !PT ;  /* 0x00000009ff077c10 */ /* 0x000fc60008ffe4ff */
[----:B------:R1:W5:Y:S01]  /*0e30*/  LDG.E.U8 R24, desc[UR10][R18.64] ;  /* 0x0000000a12187981 */ /* 0x000362000c1e1100 */
[----:B------:R-:W-:Y:S01]  /*0e40*/  IADD3 R78, PT, PT, R34, UR7, RZ ;  /* 0x00000007224e7c10 */ /* 0x000fe2000fffe0ff */
[----:B------:R-:W-:Y:S02]  /*0e50*/  VIADD R80, R30, UR7 ;  /* 0x000000071e507c36 */ /* 0x000fe40008000000 */
[----:B------:R1:W5:Y:S01]  /*0e60*/  LDG.E.U8 R7, desc[UR10][R6.64] ;  /* 0x0000000a06077981 */ /* 0x000362000c1e1100 */
[----:B0-----:R-:W-:Y:S02]  /*0e70*/  IADD3 R44, P0, PT, R13, UR8, RZ ;  /* 0x000000080d2c7c10 */ /* 0x001fe4000ff1e0ff */
[----:B------:R-:W-:Y:S01]  /*0e80*/  IADD3 R82, PT, PT, R50, UR7, RZ ;  /* 0x0000000732527c10 */ /* 0x000fe2000fffe0ff */
[----:B------:R-:W5:Y:S01]  /*0e90*/  LDG.E.U8 R20, desc[UR10][R20.64] ;  /* 0x0000000a14147981 */ /* 0x000f62000c1e1100 */
[----:B-1----:R-:W-:Y:S02]  /*0ea0*/  IADD3 R18, P1, PT, R48, UR8, RZ ;  /* 0x0000000830127c10 */ /* 0x002fe4000ff3e0ff */
[----:B------:R-:W-:Y:S01]  /*0eb0*/  IADD3.X R45, PT, PT, RZ, UR9, RZ, P0, !PT ;  /* 0x00000009ff2d7c10 */ /* 0x000fe200087fe4ff */
[----:B------:R-:W5:Y:S01]  /*0ec0*/  LDG.E.U8 R15, desc[UR10][R14.64] ;  /* 0x0000000a0e0f7981 */ /* 0x000f62000c1e1100 */
[----:B------:R-:W-:-:S03]  /*0ed0*/  IADD3.X R19, PT, PT, RZ, UR9, RZ, P1, !PT ;  /* 0x00000009ff137c10 */ /* 0x000fc60008ffe4ff */
[----:B------:R0:W5:Y:S04]  /*0ee0*/  LDG.E.U8 R56, desc[UR10][R44.64] ;  /* 0x0000000a2c387981 */ /* 0x000168000c1e1100 */
[----:B------:R-:W5:Y:S01]  /*0ef0*/  LDG.E.U8 R55, desc[UR10][R18.64] ;  /* 0x0000000a12377981 */ /* 0x000f62000c1e1100 */
[----:B------:R-:W-:Y:S01]  /*0f00*/  IADD3 R13, PT, PT, R2, UR7, RZ ;  /* 0x00000007020d7c10 */ /* 0x000fe2000fffe0ff */
[----:B------:R-:W-:-:S03]  /*0f10*/  VIADD R48, R34, 0x1 ;  /* 0x0000000122307836 */ /* 0x000fc60000000000 */
[----:B------:R-:W-:Y:S02]  /*0f20*/  IADD3 R46, P0, PT, R13, UR8, RZ ;  /* 0x000000080d2e7c10 */ /* 0x000fe4000ff1e0ff */
[----:B------:R-:W-:Y:S02]  /*0f30*/  IADD3 R48, P1, PT, R48, UR8, RZ ;  /* 0x0000000830307c10 */ /* 0x000fe4000ff3e0ff */
[----:B------:R-:W-:Y:S02]  /*0f40*/  IADD3.X R47, PT, PT, RZ, UR9, RZ, P0, !PT ;  /* 0x00000009ff2f7c10 */ /* 0x000fe400087fe4ff */
[----:B------:R-:W-:Y:S02]  /*0f50*/  IADD3 R52, P0, PT, R78, UR8, RZ ;  /* 0x000000084e347c10 */ /* 0x000fe4000ff1e0ff */
[----:B------:R-:W-:Y:S01]  /*0f60*/  IADD3 R6, PT, PT, R79, 0x1, RZ ;  /* 0x000000014f067810 */ /* 0x000fe20007ffe0ff */
[----:B------:R1:W5:Y:S01]  /*0f70*/  LDG.E.U8 R34, desc[UR10][R46.64] ;  /* 0x0000000a2e227981 */ /* 0x000362000c1e1100 */
[----:B------:R-:W-:-:S02]  /*0f80*/  IADD3.X R53, PT, PT, RZ, UR9, RZ, P0, !PT ;  /* 0x00000009ff357c10 */ /* 0x000fc400087fe4ff */
[----:B------:R-:W-:Y:S02]  /*0f90*/  IADD3.X R49, PT, PT, RZ, UR9, RZ, P1, !PT ;  /* 0x00000009ff317c10 */ /* 0x000fe40008ffe4ff */
[----:B0-----:R-:W-:Y:S01]  /*0fa0*/  IADD3 R44, P0, PT, R6, UR8, RZ ;  /* 0x00000008062c7c10 */ /* 0x001fe2000ff1e0ff */
[----:B------:R-:W-:Y:S01]  /*0fb0*/  VIADD R79, R79, UR7 ;  /* 0x000000074f4f7c36 */ /* 0x000fe20008000000 */
[----:B------:R-:W-:Y:S01]  /*0fc0*/  IADD3 R76, P1, PT, R80, UR8, RZ ;  /* 0x00000008504c7c10 */ /* 0x000fe2000ff3e0ff */
[----:B------:R0:W5:Y:S01]  /*0fd0*/  LDG.E.U8 R19, desc[UR10][R52.64] ;  /* 0x0000000a34137981 */ /* 0x000162000c1e1100 */
[----:B------:R-:W-:Y:S02]  /*0fe0*/  IADD3.X R45, PT, PT, RZ, UR9, RZ, P0, !PT ;  /* 0x00000009ff2d7c10 */ /* 0x000fe400087fe4ff */
[----:B------:R-:W-:Y:S01]  /*0ff0*/  IADD3.X R77, PT, PT, RZ, UR9, RZ, P1, !PT ;  /* 0x00000009ff4d7c10 */ /* 0x000fe20008ffe4ff */
[----:B------:R-:W5:Y:S01]  /*1000*/  LDG.E.U8 R30, desc[UR10][R48.64] ;  /* 0x0000000a301e7981 */ /* 0x000f62000c1e1100 */
[----:B-1----:R-:W-:-:S02]  /*1010*/  IADD3 R46, P0, PT, R82, UR8, RZ ;  /* 0x00000008522e7c10 */ /* 0x002fc4000ff1e0ff */
[C---:B------:R-:W-:Y:S01]  /*1020*/  IADD3 R83, PT, PT, R75.reuse, UR7, RZ ;  /* 0x000000074b537c10 */ /* 0x040fe2000fffe0ff */
[----:B------:R1:W5:Y:S01]  /*1030*/  LDG.E.U8 R18, desc[UR10][R76.64] ;  /* 0x0000000a4c127981 */ /* 0x000362000c1e1100 */
[----:B------:R-:W-:Y:S01]  /*1040*/  IADD3.X R47, PT, PT, RZ, UR9, RZ, P0, !PT ;  /* 0x00000009ff2f7c10 */ /* 0x000fe200087fe4ff */
[----:B------:R-:W-:Y:S01]  /*1050*/  VIADD R6, R75, 0x1 ;  /* 0x000000014b067836 */ /* 0x000fe20000000000 */
[----:B------:R-:W-:Y:S01]  /*1060*/  IADD3 R50, P1, PT, R79, UR8, RZ ;  /* 0x000000084f327c10 */ /* 0x000fe2000ff3e0ff */
[----:B------:R2:W5:Y:S01]  /*1070*/  LDG.E.U8 R21, desc[UR10][R44.64] ;  /* 0x0000000a2c157981 */ /* 0x000562000c1e1100 */
[----:B0-----:R-:W-:Y:S02]  /*1080*/  IADD3 R52, P0, PT, R83, UR8, RZ ;  /* 0x0000000853347c10 */ /* 0x001fe4000ff1e0ff */
[----:B------:R-:W-:Y:S01]  /*1090*/  IADD3.X R51, PT, PT, RZ, UR9, RZ, P1, !PT ;  /* 0x00000009ff337c10 */ /* 0x000fe20008ffe4ff */
[----:B------:R-:W-:Y:S01]  /*10a0*/  VIADD R84, R80, UR7 ;  /* 0x0000000750547c36 */ /* 0x000fe20008000000 */
[----:B-1----:R-:W-:Y:S01]  /*10b0*/  IADD3 R76, PT, PT, R13, UR7, RZ ;  /* 0x000000070d4c7c10 */ /* 0x002fe2000fffe0ff */
[----:B------:R-:W5:Y:S01]  /*10c0*/  LDG.E.U8 R14, desc[UR10][R46.64] ;  /* 0x0000000a2e0e7981 */ /* 0x000f62000c1e1100 */
[----:B------:R-:W-:-:S02]  /*10d0*/  IADD3.X R53, PT, PT, RZ, UR9, RZ, P0, !PT ;  /* 0x00000009ff357c10 */ /* 0x000fc400087fe4ff */
[----:B------:R-:W-:Y:S02]  /*10e0*/  IADD3 R48, P1, PT, R6, UR8, RZ ;  /* 0x0000000806307c10 */ /* 0x000fe4000ff3e0ff */
[----:B------:R-:W-:Y:S01]  /*10f0*/  IADD3 R76, P0, PT, R76, UR8, RZ ;  /* 0x000000084c4c7c10 */ /* 0x000fe2000ff1e0ff */
[----:B------:R0:W5:Y:S01]  /*1100*/  LDG.E.U8 R6, desc[UR10][R50.64] ;  /* 0x0000000a32067981 */ /* 0x000162000c1e1100 */
[----:B------:R-:W-:Y:S01]  /*1110*/  IADD3 R78, PT, PT, R78, 0x1, RZ ;  /* 0x000000014e4e7810 */ /* 0x000fe20007ffe0ff */
[----:B------:R-:W-:Y:S01]  /*1120*/  IMAD.X R49, RZ, RZ, UR9, P1 ;  /* 0x00000009ff317e24 */ /* 0x000fe200088e06ff */
[----:B------:R-:W-:Y:S01]  /*1130*/  IADD3.X R77, PT, PT, RZ, UR9, RZ, P0, !PT ;  /* 0x00000009ff4d7c10 */ /* 0x000fe200087fe4ff */
[----:B------:R-:W-:Y:S01]  /*1140*/  VIADD R82, R82, UR7 ;  /* 0x0000000752527c36 */ /* 0x000fe20008000000 */
[----:B--2---:R-:W-:Y:S01]  /*1150*/  IADD3 R44, P1, PT, R78, UR8, RZ ;  /* 0x000000084e2c7c10 */ /* 0x004fe2000ff3e0ff */
[----:B------:R1:W2:Y:S03]  /*1160*/  LDG.E.U8 R75, desc[UR10][R52.64] ;  /* 0x0000000a344b7981 */ /* 0x0002a6000c1e1100 */
[----:B------:R-:W-:Y:S01]  /*1170*/  IADD3.X R45, PT, PT, RZ, UR9, RZ, P1, !PT ;  /* 0x00000009ff2d7c10 */ /* 0x000fe20008ffe4ff */
[----:B------:R-:W2:Y:S04]  /*1180*/  LDG.E.U8 R76, desc[UR10][R76.64] ;  /* 0x0000000a4c4c7981 */ /* 0x000ea8000c1e1100 */
[----:B------:R-:W2:Y:S01]  /*1190*/  LDG.E.U8 R78, desc[UR10][R44.64] ;  /* 0x0000000a2c4e7981 */ /* 0x000ea2000c1e1100 */
[----:B0-----:R-:W-:-:S02]  /*11a0*/  IADD3 R50, PT, PT, R79, 0x1, RZ ;  /* 0x000000014f327810 */ /* 0x001fc40007ffe0ff */
[----:B------:R-:W-:Y:S01]  /*11b0*/  IADD3 R46, P0, PT, R84, UR8, RZ ;  /* 0x00000008542e7c10 */ /* 0x000fe2000ff1e0ff */
[----:B------:R0:W2:Y:S03]  /*11c0*/  LDG.E.U8 R13, desc[UR10][R48.64] ;  /* 0x0000000a300d7981 */ /* 0x0000a6000c1e1100 */
[----:B------:R-:W-:Y:S02]  /*11d0*/  IADD3.X R47, PT, PT, RZ, UR9, RZ, P0, !PT ;  /* 0x00000009ff2f7c10 */ /* 0x000fe400087fe4ff */
[----:B-1----:R-:W-:-:S03]  /*11e0*/  IADD3 R52, PT, PT, R83, 0x1, RZ ;  /* 0x0000000153347810 */ /* 0x002fc60007ffe0ff */
[----:B------:R1:W2:Y:S01]  /*11f0*/  LDG.E.U8 R80, desc[UR10][R46.64] ;  /* 0x0000000a2e507981 */ /* 0x0002a2000c1e1100 */
[----:B0-----:R-:W-:Y:S02]  /*1200*/  IADD3 R48, P1, PT, R50, UR8, RZ ;  /* 0x0000000832307c10 */ /* 0x001fe4000ff3e0ff */
[----:B------:R-:W-:Y:S02]  /*1210*/  IADD3 R50, P0, PT, R82, UR8, RZ ;  /* 0x0000000852327c10 */ /* 0x000fe4000ff1e0ff */
[----:B------:R-:W-:Y:S01]  /*1220*/  IADD3.X R49, PT, PT, RZ, UR9, RZ, P1, !PT ;  /* 0x00000009ff317c10 */ /* 0x000fe20008ffe4ff */
[----:B------:R-:W-:Y:S01]  /*1230*/  VIADD R84, R84, UR7 ;  /* 0x0000000754547c36 */ /* 0x000fe20008000000 */
[----:B------:R-:W-:Y:S01]  /*1240*/  IADD3 R86, PT, PT, R83, UR7, RZ ;  /* 0x0000000753567c10 */ /* 0x000fe2000fffe0ff */
[----:B------:R-:W-:Y:S01]  /*1250*/  IMAD.X R51, RZ, RZ, UR9, P0 ;  /* 0x00000009ff337e24 */ /* 0x000fe200080e06ff */
[----:B------:R-:W-:Y:S01]  /*1260*/  IADD3 R52, P0, PT, R52, UR8, RZ ;  /* 0x0000000834347c10 */ /* 0x000fe2000ff1e0ff */
[----:B------:R0:W2:Y:S01]  /*1270*/  LDG.E.U8 R81, desc[UR10][R48.64] ;  /* 0x0000000a30517981 */ /* 0x0000a2000c1e1100 */
[----:B------:R-:W-:-:S02]  /*1280*/  IADD3 R79, PT, PT, R79, UR7, RZ ;  /* 0x000000074f4f7c10 */ /* 0x000fc4000fffe0ff */
[----:B------:R-:W-:Y:S01]  /*1290*/  IADD3 R44, P2, PT, R86, UR8, RZ ;  /* 0x00000008562c7c10 */ /* 0x000fe2000ff5e0ff */
[----:B------:R4:W2:Y:S01]  /*12a0*/  LDG.E.U8 R77, desc[UR10][R50.64] ;  /* 0x0000000a324d7981 */ /* 0x0008a2000c1e1100 */
[----:B------:R-:W-:Y:S02]  /*12b0*/  IADD3.X R53, PT, PT, RZ, UR9, RZ, P0, !PT ;  /* 0x00000009ff357c10 */ /* 0x000fe400087fe4ff */
[C---:B-1----:R-:W-:Y:S02]  /*12c0*/  IADD3 R46, P1, PT, R79.reuse, UR8, RZ ;  /* 0x000000084f2e7c10 */ /* 0x042fe4000ff3e0ff */
[----:B------:R-:W-:Y:S02]  /*12d0*/  IADD3 R83, PT, PT, R79, 0x1, RZ ;  /* 0x000000014f537810 */ /* 0x000fe40007ffe0ff */
[----:B0-----:R-:W-:Y:S01]  /*12e0*/  IADD3 R48, P0, PT, R84, UR8, RZ ;  /* 0x0000000854307c10 */ /* 0x001fe2000ff1e0ff */
[----:B------:R0:W2:Y:S01]  /*12f0*/  LDG.E.U8 R79, desc[UR10][R52.64] ;  /* 0x0000000a344f7981 */ /* 0x0000a2000c1e1100 */
[----:B------:R-:W-:-:S02]  /*1300*/  IADD3.X R45, PT, PT, RZ, UR9, RZ, P2, !PT ;  /* 0x00000009ff2d7c10 */ /* 0x000fc400097fe4ff */
[----:B------:R-:W-:Y:S02]  /*1310*/  IADD3.X R47, PT, PT, RZ, UR9, RZ, P1, !PT ;  /* 0x00000009ff2f7c10 */ /* 0x000fe40008ffe4ff */
[----:B----4-:R-:W-:Y:S01]  /*1320*/  IADD3 R50, P1, PT, R83, UR8, RZ ;  /* 0x0000000853327c10 */ /* 0x010fe2000ff3e0ff */
[----:B------:R-:W-:Y:S01]  /*1330*/  IMAD.X R49, RZ, RZ, UR9, P0 ;  /* 0x00000009ff317e24 */ /* 0x000fe200080e06ff */
[----:B------:R-:W-:Y:S01]  /*1340*/  IADD3 R87, PT, PT, R82, UR7, RZ ;  /* 0x0000000752577c10 */ /* 0x000fe2000fffe0ff */
[----:B------:R-:W1:Y:S01]  /*1350*/  LDCU.U16 UR5, c[0x3][0x46] ;  /* 0x00c008c0ff0577ac */ /* 0x000e620008000400 */
[----:B------:R4:W2:Y:S01]  /*1360*/  LDG.E.U8 R83, desc[UR10][R44.64] ;  /* 0x0000000a2c537981 */ /* 0x0008a2000c1e1100 */
[C---:B0-----:R-:W-:Y:S01]  /*1370*/  IADD3 R53, PT, PT, R86.reuse, 0x1, RZ ;  /* 0x0000000156357810 */ /* 0x041fe20007ffe0ff */
[----:B------:R-:W-:Y:S01]  /*1380*/  VIADD R86, R86, UR7 ;  /* 0x0000000756567c36 */ /* 0x000fe20008000000 */
[----:B------:R-:W-:Y:S01]  /*1390*/  IADD3.X R51, PT, PT, RZ, UR9, RZ, P1, !PT ;  /* 0x00000009ff337c10 */ /* 0x000fe20008ffe4ff */
[----:B------:R0:W2:Y:S01]  /*13a0*/  LDG.E.U8 R84, desc[UR10][R46.64] ;  /* 0x0000000a2e547981 */ /* 0x0000a2000c1e1100 */
[----:B------:R-:W-:-:S02]  /*13b0*/  IADD3 R52, P0, PT, R87, UR8, RZ ;  /* 0x0000000857347c10 */ /* 0x000fc4000ff1e0ff */
[----:B------:R-:W-:Y:S01]  /*13c0*/  IADD3 R87, PT, PT, R87, UR7, RZ ;  /* 0x0000000757577c10 */ /* 0x000fe2000fffe0ff */
[----:B------:R1:W2:Y:S01]  /*13d0*/  LDG.E.U8 R85, desc[UR10][R48.64] ;  /* 0x0000000a30557981 */ /* 0x0002a2000c1e1100 */
[----:B------:R-:W-:Y:S01]  /*13e0*/  PRMT R9, R9, 0x3340, R4 ;  /* 0x0000334009097816 */ /* 0x000fe20000000004 */
[----:B------:R-:W-:Y:S01]  /*13f0*/  UPRMT UR4, UR4, 0x9910, URZ ;  /* 0x0000991004047896 */ /* 0x000fe200080000ff */
[----:B----4-:R-:W-:Y:S01]  /*1400*/  IADD3 R44, P1, PT, R53, UR8, RZ ;  /* 0x00000008352c7c10 */ /* 0x010fe2000ff3e0ff */
[----:B------:R4:W2:Y:S01]  /*1410*/  LDG.E.U8 R82, desc[UR10][R50.64] ;  /* 0x0000000a32527981 */ /* 0x0008a2000c1e1100 */
[C---:B0-----:R-:W-:Y:S01]  /*1420*/  IADD3 R47, PT, PT, R86.reuse, 0x1, RZ ;  /* 0x00000001562f7810 */ /* 0x041fe20007ffe0ff */
[----:B------:R-:W0:Y:S01]  /*1430*/  LDCU.U16 UR6, c[0x3][0x1e] ;  /* 0x00c003c0ff0677ac */ /* 0x000e220008000400 */
[----:B------:R-:W-:Y:S01]  /*1440*/  IADD3.X R53, PT, PT, RZ, UR9, RZ, P0, !PT ;  /* 0x00000009ff357c10 */ /* 0x000fe200087fe4ff */
[----:B------:R-:W-:Y:S01]  /*1450*/  IMAD.X R45, RZ, RZ, UR9, P1 ;  /* 0x00000009ff2d7e24 */ /* 0x000fe200088e06ff */
[----:B------:R-:W-:-:S02]  /*1460*/  IADD3 R46, P0, PT, R86, UR8, RZ ;  /* 0x00000008562e7c10 */ /* 0x000fc4000ff1e0ff */
[----:B---3--:R-:W-:Y:S02]  /*1470*/  PRMT R5, R5, 0x3340, R10 ;  /* 0x0000334005057816 */ /* 0x008fe4000000000a */
[----:B------:R-:W-:Y:S01]  /*1480*/  PRMT R17, R17, 0x3340, R72 ;  /* 0x0000334011117816 */ /* 0x000fe20000000048 */
[----:B-1----:R-:W-:Y:S01]  /*1490*/  UPRMT UR5, UR5, 0x9910, URZ ;  /* 0x0000991005057896 */ /* 0x002fe200080000ff */
[----:B------:R-:W-:Y:S01]  /*14a0*/  IADD3 R48, P1, PT, R87, UR8, RZ ;  /* 0x0000000857307c10 */ /* 0x000fe2000ff3e0ff */
[----:B------:R1:W3:Y:S01]  /*14b0*/  LDG.E.U8 R44, desc[UR10][R44.64] ;  /* 0x0000000a2c2c7981 */ /* 0x0002e2000c1e1100 */
[----:B----4-:R-:W-:Y:S01]  /*14c0*/  IADD3 R50, P2, PT, R47, UR8, RZ ;  /* 0x000000082f327c10 */ /* 0x010fe2000ff5e0ff */
[----:B------:R-:W4:Y:S01]  /*14d0*/  LDCU.U16 UR8, c[0x3][0x50] ;  /* 0x00c00a00ff0877ac */ /* 0x000f220008000400 */
[--C-:B------:R-:W-:Y:S01]  /*14e0*/  PRMT R9, R9, 0x5410, R26.reuse ;  /* 0x0000541009097816 */ /* 0x100fe2000000001a */
[----:B------:R-:W3:Y:S01]  /*14f0*/  LDG.E.U8 R52, desc[UR10][R52.64] ;  /* 0x0000000a34347981 */ /* 0x000ee2000c1e1100 */
[----:B------:R-:W-:Y:S01]  /*1500*/  IADD3.X R47, PT, PT, RZ, UR9, RZ, P0, !PT ;  /* 0x00000009ff2f7c10 */ /* 0x000fe200087fe4ff */
[----:B------:R-:W0:Y:S01]  /*1510*/  LDCU.U16 UR7, c[0x3][0x28] ;  /* 0x00c00500ff0777ac */ /* 0x000e220008000400 */
[--C-:B------:R-:W-:Y:S01]  /*1520*/  PRMT R10, R5, 0x5410, R26.reuse ;  /* 0x00005410050a7816 */ /* 0x100fe2000000001a */
[-C--:B------:R-:W-:Y:S01]  /*1530*/  IDP.2A.LO.S16.U8 R5, R12, R9.reuse, RZ ;  /* 0x000000090c057226 */ /* 0x080fe200000012ff */
[----:B------:R-:W-:Y:S01]  /*1540*/  PRMT R17, R17, 0x5410, R26 ;  /* 0x0000541011117816 */ /* 0x000fe2000000001a */
[----:B-----5:R-:W-:Y:S01]  /*1550*/  IMAD R26, R70, UR4, RZ ;  /* 0x00000004461a7c24 */ /* 0x020fe2000f8e02ff */
[----:B------:R5:W3:Y:S01]  /*1560*/  LDG.E.U8 R46, desc[UR10][R46.64] ;  /* 0x0000000a2e2e7981 */ /* 0x000ae2000c1e1100 */
[----:B-1----:R-:W-:Y:S01]  /*1570*/  IDP.2A.LO.S16.U8 R45, R3, R9, RZ ;  /* 0x00000009032d7226 */ /* 0x002fe200000012ff */
[----:B------:R-:W-:Y:S01]  /*1580*/  I2FP.F32.S32 R9, R5 ;  /* 0x0000000500097245 */ /* 0x000fe20000201400 */
[C---:B------:R-:W-:Y:S01]  /*1590*/  IDP.2A.LO.S16.U8 R4, R12.reuse, R17, RZ ;  /* 0x000000110c047226 */ /* 0x040fe200000012ff */
[----:B------:R-:W-:Y:S01]  /*15a0*/  I2FP.F32.S32 R26, R26 ;  /* 0x0000001a001a7245 */ /* 0x000fe20000201400 */
[----:B------:R-:W-:-:S02]  /*15b0*/  IDP.2A.LO.S16.U8 R12, R12, R10, RZ ;  /* 0x0000000a0c0c7226 */ /* 0x000fc400000012ff */
[----:B------:R-:W-:Y:S02]  /*15c0*/  IMAD R70, R70, UR5, RZ ;  /* 0x0000000546467c24 */ /* 0x000fe4000f8e02ff */
[----:B-----5:R-:W-:Y:S02]  /*15d0*/  IDP.2A.LO.S16.U8 R47, R3, R10, RZ ;  /* 0x0000000a032f7226 */ /* 0x020fe400000012ff */
[----:B------:R-:W-:Y:S01]  /*15e0*/  IMAD R10, R69, UR4, RZ ;  /* 0x00000004450a7c24 */ /* 0x000fe2000f8e02ff */
[----:B------:R-:W-:Y:S01]  /*15f0*/  IADD3.X R49, PT, PT, RZ, UR9, RZ, P1, !PT ;  /* 0x00000009ff317c10 */ /* 0x000fe20008ffe4ff */
[----:B------:R-:W-:Y:S01]  /*1600*/  IDP.2A.LO.S16.U8 R5, R3, R17, RZ ;  /* 0x0000001103057226 */ /* 0x000fe200000012ff */
[----:B------:R-:W-:Y:S01]  /*1610*/  IADD3.X R51, PT, PT, RZ, UR9, RZ, P2, !PT ;  /* 0x00000009ff337c10 */ /* 0x000fe200097fe4ff */
[----:B------:R-:W-:Y:S01]  /*1620*/  FADD R3, R9, R26 ;  /* 0x0000001a09037221 */ /* 0x000fe20000000000 */
[----:B------:R-:W-:Y:S01]  /*1630*/  I2FP.F32.S32 R9, R10 ;  /* 0x0000000a00097245 */ /* 0x000fe20000201400 */
[----:B----4-:R-:W-:Y:S01]  /*1640*/  UPRMT UR9, UR8, 0x9910, URZ ;  /* 0x0000991008097896 */ /* 0x010fe200080000ff */
[----:B------:R-:W-:Y:S01]  /*1650*/  IMAD R69, R69, UR5, RZ ;  /* 0x0000000545457c24 */ /* 0x000fe2000f8e02ff */
[----:B------:R-:W-:Y:S01]  /*1660*/  I2FP.F32.S32 R17, R70 ;  /* 0x0000004600117245 */ /* 0x000fe20000201400 */
[----:B------:R-:W1:Y:S01]  /*1670*/  LDCU.U16 UR8, c[0x3][0x5a] ;  /* 0x00c00b40ff0877ac */ /* 0x000e620008000400 */
[----:B------:R-:W-:Y:S01]  /*1680*/  I2FP.F32.S32 R10, R45 ;  /* 0x0000002d000a7245 */ /* 0x000fe20000201400 */
[----:B------:R-:W4:Y:S01]  /*1690*/  LDG.E.U8 R48, desc[UR10][R48.64] ;  /* 0x0000000a30307981 */ /* 0x000f22000c1e1100 */
[----:B0-----:R-:W-:Y:S01]  /*16a0*/  UPRMT UR6, UR6, 0x9910, URZ ;  /* 0x0000991006067896 */ /* 0x001fe200080000ff */
[----:B------:R-:W-:-:S02]  /*16b0*/  I2FP.F32.S32 R12, R12 ;  /* 0x0000000c000c7245 */ /* 0x000fc40000201400 */
[----:B------:R-:W-:Y:S01]  /*16c0*/  FADD R10, R10, R17 ;  /* 0x000000110a0a7221 */ /* 0x000fe20000000000 */
[----:B------:R-:W-:Y:S01]  /*16d0*/  I2FP.F32.S32 R26, R69 ;  /* 0x00000045001a7245 */ /* 0x000fe20000201400 */
[----:B------:R-:W-:Y:S01]  /*16e0*/  IMAD R17, R66, UR4, RZ ;  /* 0x0000000442117c24 */ /* 0x000fe2000f8e02ff */
[----:B------:R-:W-:Y:S01]  /*16f0*/  I2FP.F32.S32 R47, R47 ;  /* 0x0000002f002f7245 */ /* 0x000fe20000201400 */
[----:B------:R-:W-:Y:S01]  /*1700*/  FADD R12, R12, R9 ;  /* 0x000000090c0c7221 */ /* 0x000fe20000000000 */
[----:B------:R-:W-:Y:S01]  /*1710*/  UMOV UR4, UR6 ;  /* 0x0000000600047c82 */ /* 0x000fe20008000000 */
[----:B------:R-:W-:Y:S01]  /*1720*/  UMOV UR6, UR9 ;  /* 0x0000000900067c82 */ /* 0x000fe20008000000 */
[----:B------:R-:W-:Y:S02]  /*1730*/  IMAD R66, R66, UR5, RZ ;  /* 0x0000000542427c24 */ /* 0x000fe4000f8e02ff */
[----:B------:R-:W-:Y:S01]  /*1740*/  FADD R9, R47, R26 ;  /* 0x0000001a2f097221 */ /* 0x000fe20000000000 */
[----:B------:R-:W-:Y:S01]  /*1750*/  I2FP.F32.S32 R17, R17 ;  /* 0x0000001100117245 */ /* 0x000fe20000201400 */
[C---:B------:R-:W-:Y:S01]  /*1760*/  IMAD R26, R74.reuse, UR4, RZ ;  /* 0x000000044a1a7c24 */ /* 0x040fe2000f8e02ff */
[----:B------:R-:W-:Y:S01]  /*1770*/  I2FP.F32.S32 R4, R4 ;  /* 0x0000000400047245 */ /* 0x000fe20000201400 */
[----:B------:R-:W-:Y:S01]  /*1780*/  IMAD R74, R74, UR6, RZ ;  /* 0x000000064a4a7c24 */ /* 0x000fe2000f8e02ff */
[----:B------:R-:W-:Y:S01]  /*1790*/  I2FP.F32.S32 R45, R5 ;  /* 0x00000005002d7245 */ /* 0x000fe20000201400 */
[C---:B------:R-:W-:Y:S01]  /*17a0*/  IMAD R5, R73.reuse, UR4, RZ ;  /* 0x0000000449057c24 */ /* 0x040fe2000f8e02ff */
[----:B------:R-:W-:Y:S01]  /*17b0*/  I2FP.F32.S32 R66, R66 ;  /* 0x0000004200427245 */ /* 0x000fe20000201400 */
[----:B------:R-:W-:Y:S01]  /*17c0*/  FADD R4, R4, R17 ;  /* 0x0000001104047221 */ /* 0x000fe20000000000 */
[----:B------:R-:W-:Y:S01]  /*17d0*/  I2FP.F32.S32 R26, R26 ;  /* 0x0000001a001a7245 */ /* 0x000fe20000201400 */
[----:B------:R-:W-:Y:S01]  /*17e0*/  UPRMT UR5, UR7, 0x9910, URZ ;  /* 0x0000991007057896 */ /* 0x000fe200080000ff */
[----:B------:R-:W-:Y:S01]  /*17f0*/  I2FP.F32.S32 R17, R74 ;  /* 0x0000004a00117245 */ /* 0x000fe20000201400 */
[----:B------:R-:W-:Y:S01]  /*1800*/  IMAD R73, R73, UR6, RZ ;  /* 0x0000000649497c24 */ /* 0x000fe2000f8e02ff */
[----:B------:R-:W0:Y:S01]  /*1810*/  LDCU.U16 UR7, c[0x3][0x2] ;  /* 0x00c00040ff0777ac */ /* 0x000e220008000400 */
[----:B------:R-:W-:Y:S01]  /*1820*/  FADD R45, R45, R66 ;  /* 0x000000422d2d7221 */ /* 0x000fe20000000000 */
[----:B------:R-:W5:Y:S01]  /*1830*/  LDG.E.U8 R50, desc[UR10][R50.64] ;  /* 0x0000000a32327981 */ /* 0x000f62000c1e1100 */
[----:B-1----:R-:W-:Y:S01]  /*1840*/  UPRMT UR8, UR8, 0x9910, URZ ;  /* 0x0000991008087896 */ /* 0x002fe200080000ff */
[----:B------:R-:W-:Y:S01]  /*1850*/  FADD R3, R3, R26 ;  /* 0x0000001a03037221 */ /* 0x000fe20000000000 */
[----:B------:R-:W-:Y:S01]  /*1860*/  FADD R26, R10, R17 ;  /* 0x000000110a1a7221 */ /* 0x000fe20000000000 */
[----:B------:R-:W-:Y:S01]  /*1870*/  I2FP.F32.S32 R66, R73 ;  /* 0x0000004900427245 */ /* 0x000fe20000201400 */
[C---:B------:R-:W-:Y:S01]  /*1880*/  IMAD R10, R64.reuse, UR4, RZ ;  /* 0x00000004400a7c24 */ /* 0x040fe2000f8e02ff */
[----:B------:R-:W1:Y:S01]  /*1890*/  LDCU.U16 UR4, c[0x3][0x34] ;  /* 0x00c00680ff0477ac */ /* 0x000e620008000400 */
[----:B------:R-:W-:Y:S01]  /*18a0*/  I2FP.F32.S32 R5, R5 ;  /* 0x0000000500057245 */ /* 0x000fe20000201400 */
[----:B------:R-:W-:-:S02]  /*18b0*/  IMAD R64, R64, UR6, RZ ;  /* 0x0000000640407c24 */ /* 0x000fc4000f8e02ff */
[----:B------:R-:W-:Y:S01]  /*18c0*/  FADD R66, R9, R66 ;  /* 0x0000004209427221 */ /* 0x000fe20000000000 */
[----:B------:R-:W-:Y:S01]  /*18d0*/  UMOV UR6, UR8 ;  /* 0x0000000800067c82 */ /* 0x000fe20008000000 */
[----:B------:R-:W-:Y:S01]  /*18e0*/  IMAD R9, R71, UR5, RZ ;  /* 0x0000000547097c24 */ /* 0x000fe2000f8e02ff */
[----:B------:R-:W1:Y:S01]  /*18f0*/  LDCU.U16 UR8, c[0x3][0xc] ;  /* 0x00c00180ff0877ac */ /* 0x000e620008000400 */
[----:B------:R-:W-:Y:S01]  /*1900*/  FADD R5, R12, R5 ;  /* 0x000000050c057221 */ /* 0x000fe20000000000 */
[----:B------:R-:W-:Y:S01]  /*1910*/  I2FP.F32.S32 R17, R10 ;  /* 0x0000000a00117245 */ /* 0x000fe20000201400 */
[----:B------:R-:W-:Y:S01]  /*1920*/  IMAD R12, R60, UR5, RZ ;  /* 0x000000053c0c7c24 */ /* 0x000fe2000f8e02ff */
[----:B------:R-:W-:Y:S01]  /*1930*/  I2FP.F32.S32 R10, R9 ;  /* 0x00000009000a7245 */ /* 0x000fe20000201400 */
[C---:B------:R-:W-:Y:S01]  /*1940*/  IMAD R9, R63.reuse, UR5, RZ ;  /* 0x000000053f097c24 */ /* 0x040fe2000f8e02ff */
[----:B------:R-:W1:Y:S01]  /*1950*/  LDCU.U16 UR5, c[0x3][0x3e] ;  /* 0x00c007c0ff0577ac */ /* 0x000e620008000400 */
[----:B------:R-:W-:Y:S01]  /*1960*/  IMAD R63, R63, UR6, RZ ;  /* 0x000000063f3f7c24 */ /* 0x000fe2000f8e02ff */
[----:B------:R-:W-:Y:S01]  /*1970*/  I2FP.F32.S32 R12, R12 ;  /* 0x0000000c000c7245 */ /* 0x000fe20000201400 */
[----:B0-----:R-:W-:Y:S01]  /*1980*/  UPRMT UR7, UR7, 0x9910, URZ ;  /* 0x0000991007077896 */ /* 0x001fe200080000ff */
[----:B------:R-:W-:Y:S01]  /*1990*/  I2FP.F32.S32 R9, R9 ;  /* 0x0000000900097245 */ /* 0x000fe20000201400 */
[----:B------:R-:W-:Y:S01]  /*19a0*/  FADD R4, R4, R17 ;  /* 0x0000001104047221 */ /* 0x000fe20000000000 */
[----:B------:R-:W-:Y:S01]  /*19b0*/  I2FP.F32.S32 R64, R64 ;  /* 0x0000004000407245 */ /* 0x000fe20000201400 */
[----:B-1----:R-:W-:Y:S01]  /*19c0*/  UPRMT UR9, UR4, 0x9910, URZ ;  /* 0x0000991004097896 */ /* 0x002fe200080000ff */
[----:B------:R-:W-:Y:S01]  /*19d0*/  FADD R3, R3, R12 ;  /* 0x0000000c03037221 */ /* 0x000fe20000000000 */
[----:B------:R-:W-:Y:S01]  /*19e0*/  FADD R5, R5, R10 ;  /* 0x0000000a05057221 */ /* 0x000fe20000000000 */
[----:B------:R-:W-:Y:S01]  /*19f0*/  UMOV UR4, UR7 ;  /* 0x0000000700047c82 */ /* 0x000fe20008000000 */
[----:B------:R-:W-:Y:S01]  /*1a00*/  I2FP.F32.S32 R12, R63 ;  /* 0x0000003f000c7245 */ /* 0x000fe20000201400 */
[----:B------:R-:W-:Y:S01]  /*1a10*/  FADD R4, R4, R9 ;  /* 0x0000000904047221 */ /* 0x000fe20000000000 */
[----:B------:R-:W-:Y:S01]  /*1a20*/  FADD R45, R45, R64 ;  /* 0x000000402d2d7221 */ /* 0x000fe20000000000 */
[----:B------:R-:W-:-:S02]  /*1a30*/  IMAD R10, R68, UR4, RZ ;  /* 0x00000004440a7c24 */ /* 0x000fc4000f8e02ff */
[----:B------:R-:W-:Y:S01]  /*1a40*/  IMAD R9, R67, UR4, RZ ;  /* 0x0000000443097c24 */ /* 0x000fe2000f8e02ff */
[----:B------:R-:W-:Y:S01]  /*1a50*/  UPRMT UR8, UR8, 0x9910, URZ ;  /* 0x0000991008087896 */ /* 0x000fe200080000ff */
[----:B------:R-:W-:Y:S01]  /*1a60*/  FADD R45, R45, R12 ;  /* 0x0000000c2d2d7221 */ /* 0x000fe20000000000 */
[----:B------:R-:W-:Y:S01]  /*1a70*/  I2FP.F32.S32 R10, R10 ;  /* 0x0000000a000a7245 */ /* 0x000fe20000201400 */
[----:B------:R-:W-:Y:S01]  /*1a80*/  IMAD R60, R60, UR6, RZ ;  /* 0x000000063c3c7c24 */ /* 0x000fe2000f8e02ff */
[----:B------:R-:W-:Y:S01]  /*1a90*/  I2FP.F32.S32 R12, R9 ;  /* 0x00000009000c7245 */ /* 0x000fe20000201400 */
[----:B------:R-:W-:Y:S01]  /*1aa0*/  IMAD R71, R71, UR6, RZ ;  /* 0x0000000647477c24 */ /* 0x000fe2000f8e02ff */
[----:B------:R-:W-:Y:S01]  /*1ab0*/  UMOV UR6, UR9 ;  /* 0x0000000900067c82 */ /* 0x000fe20008000000 */
[----:B------:R-:W-:Y:S01]  /*1ac0*/  IMAD R9, R58, UR4, RZ ;  /* 0x000000043a097c24 */ /* 0x000fe2000f8e02ff */
[----:B------:R-:W0:Y:S01]  /*1ad0*/  LDCU.U16 UR7, c[0x3][0x16] ;  /* 0x00c002c0ff0777ac */ /* 0x000e220008000400 */
[----:B------:R-:W-:Y:S01]  /*1ae0*/  FADD R3, R3, R10 ;  /* 0x0000000a03037221 */ /* 0x000fe20000000000 */
[----:B------:R-:W-:-:S02]  /*1af0*/  UPRMT UR9, UR5, 0x9910, URZ ;  /* 0x0000991005097896 */ /* 0x000fc400080000ff */
[----:B------:R-:W-:Y:S01]  /*1b00*/  I2FP.F32.S32 R9, R9 ;  /* 0x0000000900097245 */ /* 0x000fe20000201400 */
[----:B------:R-:W1:Y:S01]  /*1b10*/  LDCU.U16 UR4, c[0x3][0x48] ;  /* 0x00c00900ff0477ac */ /* 0x000e620008000400 */
[----:B------:R-:W-:-:S03]  /*1b20*/  UMOV UR5, UR8 ;  /* 0x0000000800057c82 */ /* 0x000fc60008000000 */
[----:B------:R-:W-:Y:S01]  /*1b30*/  FADD R4, R4, R9 ;  /* 0x0000000904047221 */ /* 0x000fe20000000000 */
[----:B------:R-:W-:Y:S01]  /*1b40*/  IMAD R10, R54, UR5, RZ ;  /* 0x00000005360a7c24 */ /* 0x000fe2000f8e02ff */
[----:B------:R-:W1:Y:S01]  /*1b50*/  LDCU.U16 UR8, c[0x3][0x20] ;  /* 0x00c00400ff0877ac */ /* 0x000e620008000400 */
[----:B------:R-:W-:-:S03]  /*1b60*/  IMAD R9, R65, UR5, RZ ;  /* 0x0000000541097c24 */ /* 0x000fc6000f8e02ff */
[----:B------:R-:W-:Y:S01]  /*1b70*/  I2FP.F32.S32 R10, R10 ;  /* 0x0000000a000a7245 */ /* 0x000fe20000201400 */
[----:B------:R-:W-:-:S04]  /*1b80*/  IMAD R58, R58, UR6, RZ ;  /* 0x000000063a3a7c24 */ /* 0x000fc8000f8e02ff */
[----:B------:R-:W-:Y:S01]  /*1b90*/  FADD R3, R3, R10 ;  /* 0x0000000a03037221 */ /* 0x000fe20000000000 */
[----:B------:R-:W-:Y:S01]  /*1ba0*/  I2FP.F32.S32 R10, R9 ;  /* 0x00000009000a7245 */ /* 0x000fe20000201400 */
[----:B------:R-:W-:Y:S01]  /*1bb0*/  IMAD R9, R57, UR5, RZ ;  /* 0x0000000539097c24 */ /* 0x000fe2000f8e02ff */
[----:B------:R-:W1:Y:S01]  /*1bc0*/  LDCU.U16 UR5, c[0x3][0x52] ;  /* 0x00c00a40ff0577ac */ /* 0x000e620008000400 */
[----:B------:R-:W-:Y:S02]  /*1bd0*/  IMAD R68, R68, UR6, RZ ;  /* 0x0000000644447c24 */ /* 0x000fe4000f8e02ff */
[----:B------:R-:W-:Y:S01]  /*1be0*/  IMAD R67, R67, UR6, RZ ;  /* 0x0000000643437c24 */ /* 0x000fe2000f8e02ff */
[----:B0-----:R-:W-:Y:S01]  /*1bf0*/  UPRMT UR7, UR7, 0x9910, URZ ;  /* 0x0000991007077896 */ /* 0x001fe200080000ff */
[----:B------:R-:W-:Y:S01]  /*1c00*/  UMOV UR6, UR9 ;  /* 0x0000000900067c82 */ /* 0x000fe20008000000 */
[----:B------:R-:W-:Y:S01]  /*1c10*/  I2FP.F32.S32 R9, R9 ;  /* 0x0000000900097245 */ /* 0x000fe20000201400 */
[----:B------:R-:W-:-:S02]  /*1c20*/  IMAD R57, R57, UR6, RZ ;  /* 0x0000000639397c24 */ /* 0x000fc4000f8e02ff */
        /* <DEDUP_REMOVED lines=8> */
[----:B------:R-:W-:Y:S02]  /*1cb0*/  IMAD R10, R62, UR4, RZ ;  /* 0x000000043e0a7c24 */ /* 0x000fe4000f8e02ff */
        /* <DEDUP_REMOVED lines=17> */
[----:B------:R-:W-:Y:S01]  /*1dd0*/  I2FP.F32.S32 R71, R71 ;  /* 0x0000004700477245 */ /* 0x000fe20000201400 */
[----:B------:R-:W-:Y:S01]  /*1de0*/  IMAD R9, R59, UR5, RZ ;  /* 0x000000053b097c24 */ /* 0x000fe2000f8e02ff */
[----:B------:R-:W1:Y:S02]  /*1df0*/  LDCU.U16 UR8, c[0x3][0x4] ;  /* 0x00c00080ff0877ac */ /* 0x000e640008000400 */
[----:B------:R-:W-:Y:S01]  /*1e00*/  I2FP.F32.S32 R10, R10 ;  /* 0x0000000a000a7245 */ /* 0x000fe20000201400 */
[----:B------:R-:W-:Y:S01]  /*1e10*/  FADD R66, R66, R71 ;  /* 0x0000004742427221 */ /* 0x000fe20000000000 */
[----:B------:R-:W-:-:S03]  /*1e20*/  I2FP.F32.S32 R67, R67 ;  /* 0x0000004300437245 */ /* 0x000fc60000201400 */
[----:B------:R-:W-:Y:S01]  /*1e30*/  FADD R3, R3, R10 ;  /* 0x0000000a03037221 */ /* 0x000fe20000000000 */
[----:B------:R-:W-:Y:S01]  /*1e40*/  I2FP.F32.S32 R10, R9 ;  /* 0x00000009000a7245 */ /* 0x000fe20000201400 */
[----:B------:R-:W-:Y:S01]  /*1e50*/  IMAD R9, R41, UR5, RZ ;  /* 0x0000000529097c24 */ /* 0x000fe2000f8e02ff */
[----:B------:R-:W1:Y:S01]  /*1e60*/  LDCU.U16 UR5, c[0x3][0x36] ;  /* 0x00c006c0ff0577ac */ /* 0x000e620008000400 */
[----:B------:R-:W-:Y:S01]  /*1e70*/  IMAD R61, R61, UR6, RZ ;  /* 0x000000063d3d7c24 */ /* 0x000fe2000f8e02ff */
[----:B------:R-:W-:Y:S01]  /*1e80*/  I2FP.F32.S32 R65, R65 ;  /* 0x0000004100417245 */ /* 0x000fe20000201400 */
[----:B------:R-:W-:Y:S01]  /*1e90*/  IMAD R62, R62, UR6, RZ ;  /* 0x000000063e3e7c24 */ /* 0x000fe2000f8e02ff */
[----:B0-----:R-:W-:Y:S01]  /*1ea0*/  UPRMT UR7, UR7, 0x9910, URZ ;  /* 0x0000991007077896 */ /* 0x001fe200080000ff */
[----:B------:R-:W-:Y:S02]  /*1eb0*/  IMAD R42, R42, UR6, RZ ;  /* 0x000000062a2a7c24 */ /* 0x000fe4000f8e02ff */
[----:B------:R-:W-:Y:S01]  /*1ec0*/  FADD R66, R66, R67 ;  /* 0x0000004342427221 */ /* 0x000fe20000000000 */
[----:B------:R-:W-:Y:S01]  /*1ed0*/  UMOV UR6, UR9 ;  /* 0x0000000900067c82 */ /* 0x000fe20008000000 */
[----:B------:R-:W-:Y:S01]  /*1ee0*/  FADD R5, R5, R12 ;  /* 0x0000000c05057221 */ /* 0x000fe20000000000 */
[----:B------:R-:W-:Y:S01]  /*1ef0*/  IMAD R59, R59, UR6, RZ ;  /* 0x000000063b3b7c24 */ /* 0x000fe2000f8e02ff */
[----:B------:R-:W-:Y:S01]  /*1f00*/  I2FP.F32.S32 R9, R9 ;  /* 0x0000000900097245 */ /* 0x000fe20000201400 */
[----:B------:R-:W-:Y:S01]  /*1f10*/  FADD R65, R66, R65 ;  /* 0x0000004142417221 */ /* 0x000fe20000000000 */
[----:B------:R-:W-:Y:S01]  /*1f20*/  I2FP.F32.S32 R12, R61 ;  /* 0x0000003d000c7245 */ /* 0x000fe20000201400 */
[----:B-1----:R-:W-:Y:S01]  /*1f30*/  UPRMT UR9, UR4, 0x9910, URZ ;  /* 0x0000991004097896 */ /* 0x002fe200080000ff */
[----:B------:R-:W-:Y:S01]  /*1f40*/  I2FP.F32.S32 R59, R59 ;  /* 0x0000003b003b7245 */ /* 0x000fe20000201400 */
[----:B------:R-:W-:Y:S01]  /*1f50*/  FADD R5, R5, R10 ;  /* 0x0000000a05057221 */ /* 0x000fe20000000000 */
[----:B------:R-:W-:Y:S01]  /*1f60*/  UMOV UR4, UR7 ;  /* 0x0000000700047c82 */ /* 0x000fe20008000000 */
        /* <DEDUP_REMOVED lines=32> */
[----:B------:R-:W-:Y:S01]  /*2170*/  FADD R5, R5, R12 ;  /* 0x0000000c05057221 */ /* 0x000fe20000000000 */
[----:B------:R-:W-:Y:S01]  /*2180*/  IMAD R43, R43, UR6, RZ ;  /* 0x000000062b2b7c24 */ /* 0x000fe2000f8e02ff */
[----:B------:R-:W-:-:S02]  /*2190*/  I2FP.F32.S32 R9, R9 ;  /* 0x0000000900097245 */ /* 0x000fc40000201400 */
[----:B------:R-:W-:Y:S01]  /*21a0*/  I2FP.F32.S32 R12, R55 ;  /* 0x00000037000c7245 */ /* 0x000fe20000201400 */
[----:B-1----:R-:W-:Y:S01]  /*21b0*/  UPRMT UR9, UR4, 0x9910, URZ ;  /* 0x0000991004097896 */ /* 0x002fe200080000ff */
[----:B------:R-:W-:Y:S01]  /*21c0*/  I2FP.F32.S32 R43, R43 ;  /* 0x0000002b002b7245 */ /* 0x000fe20000201400 */
[----:B------:R-:W-:Y:S01]  /*21d0*/  FADD R5, R5, R10 ;  /* 0x0000000a05057221 */ /* 0x000fe20000000000 */
[----:B------:R-:W-:Y:S01]  /*21e0*/  UMOV UR4, UR7 ;  /* 0x0000000700047c82 */ /* 0x000fe20008000000 */
[----:B------:R-:W-:Y:S01]  /*21f0*/  FADD R4, R4, R9 ;  /* 0x0000000904047221 */ /* 0x000fe20000000000 */
        /* <DEDUP_REMOVED lines=16> */
[----:B------:R-:W-:Y:S01]  /*2300*/  UMOV UR5, UR8 ;  /* 0x0000000800057c82 */ /* 0x000fe20008000000 */
[----:B------:R-:W2:Y:S01]  /*2310*/  LDCU.U16 UR8, c[0x3][0x2c] ;  /* 0x00c00580ff0877ac */ /* 0x000ea20008000400 */
[----:B------:R-:W-:Y:S02]  /*2320*/  IMAD R10, R33, UR5, RZ ;  /* 0x00000005210a7c24 */ /* 0x000fe4000f8e02ff */
[----:B------:R-:W-:Y:S01]  /*2330*/  FADD R4, R4, R9 ;  /* 0x0000000904047221 */ /* 0x000fe20000000000 */
[----:B------:R-:W-:Y:S02]  /*2340*/  IMAD R9, R37, UR5, RZ ;  /* 0x0000000525097c24 */ /* 0x000fe4000f8e02ff */
[----:B------:R-:W-:Y:S01]  /*2350*/  I2FP.F32.S32 R10, R10 ;  /* 0x0000000a000a7245 */ /* 0x000fe20000201400 */
[----:B------:R-:W-:-:S02]  /*2360*/  IMAD R40, R40, UR6, RZ ;  /* 0x0000000628287c24 */ /* 0x000fc4000f8e02ff */
[----:B------:R-:W-:Y:S02]  /*2370*/  IMAD R39, R39, UR6, RZ ;  /* 0x0000000627277c24 */ /* 0x000fe4000f8e02ff */
[----:B------:R-:W-:Y:S01]  /*2380*/  FADD R3, R3, R10 ;  /* 0x0000000a03037221 */ /* 0x000fe20000000000 */
[----:B------:R-:W-:Y:S01]  /*2390*/  I2FP.F32.S32 R10, R9 ;  /* 0x00000009000a7245 */ /* 0x000fe20000201400 */
[----:B------:R-:W-:Y:S01]  /*23a0*/  IMAD R31, R31, UR6, RZ ;  /* 0x000000061f1f7c24 */ /* 0x000fe2000f8e02ff */
[----:B------:R-:W-:Y:S01]  /*23b0*/  UMOV UR6, UR9 ;  /* 0x0000000900067c82 */ /* 0x000fe20008000000 */
[----:B------:R-:W-:Y:S01]  /*23c0*/  IMAD R9, R32, UR5, RZ ;  /* 0x0000000520097c24 */ /* 0x000fe2000f8e02ff */
[----:B0-----:R-:W-:Y:S01]  /*23d0*/  UPRMT UR9, UR7, 0x9910, URZ ;  /* 0x0000991007097896 */ /* 0x001fe200080000ff */
[----:B------:R-:W-:Y:S01]  /*23e0*/  FADD R5, R5, R12 ;  /* 0x0000000c05057221 */ /* 0x000fe20000000000 */
[----:B------:R-:W-:Y:S01]  /*23f0*/  IMAD R37, R37, UR6, RZ ;  /* 0x0000000625257c24 */ /* 0x000fe2000f8e02ff */
[----:B------:R-:W-:-:S02]  /*2400*/  I2FP.F32.S32 R12, R39 ;  /* 0x00000027000c7245 */ /* 0x000fc40000201400 */
[----:B------:R-:W-:Y:S01]  /*2410*/  I2FP.F32.S32 R9, R9 ;  /* 0x0000000900097245 */ /* 0x000fe20000201400 */
[----:B-1----:R-:W-:Y:S01]  /*2420*/  UPRMT UR12, UR4, 0x9910, URZ ;  /* 0x00009910040c7896 */ /* 0x002fe200080000ff */
[----:B------:R-:W0:Y:S01]  /*2430*/  LDCU.U16 UR7, c[0x3][0x5e] ;  /* 0x00c00bc0ff0777ac */ /* 0x000e220008000400 */
[----:B------:R-:W-:Y:S02]  /*2440*/  I2FP.F32.S32 R37, R37 ;  /* 0x0000002500257245 */ /* 0x000fe40000201400 */
[----:B------:R-:W-:Y:S01]  /*2450*/  FADD R4, R4, R9 ;  /* 0x0000000904047221 */ /* 0x000fe20000000000 */
[----:B--2---:R-:W-:Y:S01]  /*2460*/  UPRMT UR8, UR8, 0x9910, URZ ;  /* 0x0000991008087896 */ /* 0x004fe200080000ff */
[----:B------:R-:W-:Y:S01]  /*2470*/  UMOV UR4, UR9 ;  /* 0x0000000900047c82 */ /* 0x000fe20008000000 */
[----:B------:R-:W-:Y:S01]  /*2480*/  FADD R12, R43, R12 ;  /* 0x0000000c2b0c7221 */ /* 0x000fe20000000000 */
[----:B------:R-:W-:Y:S02]  /*2490*/  IMAD R9, R30, UR4, RZ ;  /* 0x000000041e097c24 */ /* 0x000fe4000f8e02ff */
[----:B------:R-:W-:Y:S01]  /*24a0*/  FADD R5, R5, R10 ;  /* 0x0000000a05057221 */ /* 0x000fe20000000000 */
[----:B------:R-:W-:-:S02]  /*24b0*/  IMAD R10, R34, UR4, RZ ;  /* 0x00000004220a7c24 */ /* 0x000fc4000f8e02ff */
[----:B------:R-:W-:Y:S01]  /*24c0*/  FADD R37, R12, R37 ;  /* 0x000000250c257221 */ /* 0x000fe20000000000 */
[----:B------:R-:W-:Y:S01]  /*24d0*/  IMAD R33, R33, UR6, RZ ;  /* 0x0000000621217c24 */ /* 0x000fe2000f8e02ff */
[----:B------:R-:W-:Y:S01]  /*24e0*/  I2FP.F32.S32 R12, R9 ;  /* 0x00000009000c7245 */ /* 0x000fe20000201400 */
[----:B------:R-:W-:Y:S01]  /*24f0*/  IMAD R32, R32, UR6, RZ ;  /* 0x0000000620207c24 */ /* 0x000fe2000f8e02ff */
[----:B------:R-:W1:Y:S01]  /*2500*/  LDCU.U16 UR6, c[0x3][0x6] ;  /* 0x00c000c0ff0677ac */ /* 0x000e620008000400 */
[----:B------:R-:W-:Y:S01]  /*2510*/  IMAD R9, R28, UR4, RZ ;  /* 0x000000041c097c24 */ /* 0x000fe2000f8e02ff */
[----:B------:R-:W-:Y:S01]  /*2520*/  I2FP.F32.S32 R10, R10 ;  /* 0x0000000a000a7245 */ /* 0x000fe20000201400 */
[----:B------:R-:W-:Y:S01]  /*2530*/  UMOV UR4, UR8 ;  /* 0x0000000800047c82 */ /* 0x000fe20008000000 */
[----:B------:R-:W2:Y:S01]  /*2540*/  LDCU.U16 UR8, c[0x3][0x38] ;  /* 0x00c00700ff0877ac */ /* 0x000ea20008000400 */
[----:B------:R-:W-:Y:S02]  /*2550*/  I2FP.F32.S32 R17, R60 ;  /* 0x0000003c00117245 */ /* 0x000fe40000201400 */
[----:B------:R-:W-:Y:S01]  /*2560*/  FADD R3, R3, R10 ;  /* 0x0000000a03037221 */ /* 0x000fe20000000000 */
[----:B------:R-:W-:Y:S01]  /*2570*/  IMAD R10, R76, UR4, RZ ;  /* 0x000000044c0a7c24 */ /* 0x000fe2000f8e02ff */
[----:B------:R-:W-:Y:S01]  /*2580*/  I2FP.F32.S32 R9, R9 ;  /* 0x0000000900097245 */ /* 0x000fe20000201400 */
[----:B0-----:R-:W-:Y:S01]  /*2590*/  UPRMT UR9, UR7, 0x9910, URZ ;  /* 0x0000991007097896 */ /* 0x001fe200080000ff */
[----:B------:R-:W-:Y:S01]  /*25a0*/  I2FP.F32.S32 R68, R68 ;  /* 0x0000004400447245 */ /* 0x000fe20000201400 */
[----:B------:R-:W0:Y:S01]  /*25b0*/  LDCU.U16 UR7, c[0x3][0x10] ;  /* 0x00c00200ff0777ac */ /* 0x000e220008000400 */
[----:B------:R-:W-:Y:S01]  /*25c0*/  FADD R17, R26, R17 ;  /* 0x000000111a117221 */ /* 0x000fe20000000000 */
[----:B------:R-:W-:Y:S01]  /*25d0*/  I2FP.F32.S32 R10, R10 ;  /* 0x0000000a000a7245 */ /* 0x000fe20000201400 */
[----:B------:R-:W-:Y:S01]  /*25e0*/  FADD R4, R4, R9 ;  /* 0x0000000904047221 */ /* 0x000fe20000000000 */
[----:B------:R-:W-:Y:S01]  /*25f0*/  FADD R5, R5, R12 ;  /* 0x0000000c05057221 */ /* 0x000fe20000000000 */
[----:B------:R-:W-:Y:S01]  /*2600*/  IMAD R9, R78, UR4, RZ ;  /* 0x000000044e097c24 */ /* 0x000fe2000f8e02ff */
[----:B------:R-:W-:Y:S01]  /*2610*/  I2FP.F32.S32 R54, R54 ;  /* 0x0000003600367245 */ /* 0x000fe20000201400 */
[----:B------:R-:W-:-:S02]  /*2620*/  IMAD R12, R19, UR4, RZ ;  /* 0x00000004130c7c24 */ /* 0x000fc4000f8e02ff */
[----:B------:R-:W-:Y:S01]  /*2630*/  FADD R17, R17, R68 ;  /* 0x0000004411117221 */ /* 0x000fe20000000000 */
[----:B------:R-:W-:Y:S01]  /*2640*/  FADD R3, R3, R10 ;  /* 0x0000000a03037221 */ /* 0x000fe20000000000 */
[----:B------:R-:W-:Y:S01]  /*2650*/  I2FP.F32.S32 R62, R62 ;  /* 0x0000003e003e7245 */ /* 0x000fe20000201400 */
[----:B-1----:R-:W-:Y:S01]  /*2660*/  UPRMT UR4, UR6, 0x9910, URZ ;  /* 0x0000991006047896 */ /* 0x002fe200080000ff */
[----:B------:R-:W-:Y:S01]  /*2670*/  I2FP.F32.S32 R10, R9 ;  /* 0x00000009000a7245 */ /* 0x000fe20000201400 */
[----:B------:R-:W-:Y:S01]  /*2680*/  FADD R17, R17, R54 ;  /* 0x0000003611117221 */ /* 0x000fe20000000000 */
[----:B------:R-:W-:Y:S01]  /*2690*/  I2FP.F32.S32 R9, R12 ;  /* 0x0000000c00097245 */ /* 0x000fe20000201400 */
[----:B--2---:R-:W-:Y:S01]  /*26a0*/  UPRMT UR6, UR8, 0x9910, URZ ;  /* 0x0000991008067896 */ /* 0x004fe200080000ff */
[----:B------:R-:W-:Y:S01]  /*26b0*/  I2FP.F32.S32 R42, R42 ;  /* 0x0000002a002a7245 */ /* 0x000fe20000201400 */
[----:B------:R-:W-:Y:S01]  /*26c0*/  UMOV UR5, UR12 ;  /* 0x0000000c00057c82 */ /* 0x000fe20008000000 */
[----:B------:R-:W-:Y:S01]  /*26d0*/  I2FP.F32.S32 R38, R38 ;  /* 0x0000002600267245 */ /* 0x000fe20000201400 */
[----:B------:R-:W-:-:S02]  /*26e0*/  IMAD R34, R34, UR5, RZ ;  /* 0x0000000522227c24 */ /* 0x000fc4000f8e02ff */
[----:B------:R-:W-:Y:S01]  /*26f0*/  FADD R17, R17, R62 ;  /* 0x0000003e11117221 */ /* 0x000fe20000000000 */
[----:B------:R-:W-:Y:S02]  /*2700*/  IMAD R30, R30, UR5, RZ ;  /* 0x000000051e1e7c24 */ /* 0x000fe4000f8e02ff */
[----:B------:R-:W-:Y:S01]  /*2710*/  IMAD R28, R28, UR5, RZ ;  /* 0x000000051c1c7c24 */ /* 0x000fe2000f8e02ff */
[----:B------:R-:W-:Y:S01]  /*2720*/  UMOV UR5, UR9 ;  /* 0x0000000900057c82 */ /* 0x000fe20008000000 */
[----:B------:R-:W-:Y:S01]  /*2730*/  I2FP.F32.S32 R41, R41 ;  /* 0x0000002900297245 */ /* 0x000fe20000201400 */
[----:B------:R-:W-:Y:S01]  /*2740*/  FADD R4, R4, R9 ;  /* 0x0000000904047221 */ /* 0x000fe20000000000 */
[----:B------:R-:W-:Y:S01]  /*2750*/  FADD R42, R45, R42 ;  /* 0x0000002a2d2a7221 */ /* 0x000fe20000000000 */
[----:B------:R-:W-:Y:S01]  /*2760*/  IMAD R76, R76, UR5, RZ ;  /* 0x000000054c4c7c24 */ /* 0x000fe2000f8e02ff */
[----:B------:R-:W-:Y:S01]  /*2770*/  I2FP.F32.S32 R56, R56 ;  /* 0x0000003800387245 */ /* 0x000fe20000201400 */
[----:B------:R-:W-:Y:S01]  /*2780*/  IMAD R78, R78, UR5, RZ ;  /* 0x000000054e4e7c24 */ /* 0x000fe2000f8e02ff */
[----:B------:R-:W1:Y:S01]  /*2790*/  LDCU.U16 UR9, c[0x3][0x42] ;  /* 0x00c00840ff0977ac */ /* 0x000e620008000400 */
[----:B------:R-:W-:-:S02]  /*27a0*/  IMAD R19, R19, UR5, RZ ;  /* 0x0000000513137c24 */ /* 0x000fc4000f8e02ff */
[----:B------:R-:W-:Y:S01]  /*27b0*/  IMAD R9, R27, UR4, RZ ;  /* 0x000000041b097c24 */ /* 0x000fe2000f8e02ff */
[----:B------:R-:W-:Y:S01]  /*27c0*/  UMOV UR5, UR6 ;  /* 0x0000000600057c82 */ /* 0x000fe20008000000 */
[----:B------:R-:W-:Y:S01]  /*27d0*/  FADD R17, R17, R38 ;  /* 0x0000002611117221 */ /* 0x000fe20000000000 */
[----:B0-----:R-:W-:Y:S01]  /*27e0*/  UPRMT UR6, UR7, 0x9910, URZ ;  /* 0x0000991007067896 */ /* 0x001fe200080000ff */
[----:B------:R-:W-:Y:S01]  /*27f0*/  I2FP.F32.S32 R36, R36 ;  /* 0x0000002400247245 */ /* 0x000fe20000201400 */
[----:B------:R-:W-:Y:S01]  /*2800*/  FADD R41, R42, R41 ;  /* 0x000000292a297221 */ /* 0x000fe20000000000 */
[----:B------:R-:W-:Y:S01]  /*2810*/  FADD R5, R5, R10 ;  /* 0x0000000a05057221 */ /* 0x000fe20000000000 */
[----:B------:R-:W-:Y:S01]  /*2820*/  I2FP.F32.S32 R26, R29 ;  /* 0x0000001d001a7245 */ /* 0x000fe20000201400 */
[----:B------:R-:W-:Y:S01]  /*2830*/  FADD R17, R17, R56 ;  /* 0x0000003811117221 */ /* 0x000fe20000000000 */
[----:B------:R-:W-:Y:S01]  /*2840*/  I2FP.F32.S32 R10, R9 ;  /* 0x00000009000a7245 */ /* 0x000fe20000201400 */
[----:B------:R-:W-:Y:S01]  /*2850*/  IMAD R9, R22, UR4, RZ ;  /* 0x0000000416097c24 */ /* 0x000fe2000f8e02ff */
[----:B------:R-:W-:Y:S01]  /*2860*/  I2FP.F32.S32 R35, R35 ;  /* 0x0000002300237245 */ /* 0x000fe20000201400 */
[----:B------:R-:W0:Y:S01]  /*2870*/  LDCU.U16 UR8, c[0x3][0x1a] ;  /* 0x00c00340ff0877ac */ /* 0x000e220008000400 */
[----:B------:R-:W-:Y:S01]  /*2880*/  FADD R36, R41, R36 ;  /* 0x0000002429247221 */ /* 0x000fe20000000000 */
[----:B------:R-:W-:Y:S01]  /*2890*/  IMAD R12, R23, UR4, RZ ;  /* 0x00000004170c7c24 */ /* 0x000fe2000f8e02ff */
[----:B------:R-:W2:Y:S01]  /*28a0*/  LDCU.U16 UR7, c[0x3][0x4c] ;  /* 0x00c00980ff0777ac */ /* 0x000ea20008000400 */
[----:B------:R-:W-:Y:S01]  /*28b0*/  FADD R17, R17, R26 ;  /* 0x0000001a11117221 */ /* 0x000fe20000000000 */
[----:B------:R-:W-:Y:S01]  /*28c0*/  FADD R3, R3, R10 ;  /* 0x0000000a03037221 */ /* 0x000fe20000000000 */
[----:B------:R-:W-:Y:S01]  /*28d0*/  UMOV UR4, UR6 ;  /* 0x0000000600047c82 */ /* 0x000fe20008000000 */
[----:B------:R-:W-:Y:S01]  /*28e0*/  I2FP.F32.S32 R26, R31 ;  /* 0x0000001f001a7245 */ /* 0x000fe20000201400 */
[----:B------:R-:W-:Y:S01]  /*28f0*/  IMAD R10, R25, UR4, RZ ;  /* 0x00000004190a7c24 */ /* 0x000fe2000f8e02ff */
[----:B------:R-:W-:Y:S01]  /*2900*/  I2FP.F32.S32 R9, R9 ;  /* 0x0000000900097245 */ /* 0x000fe20000201400 */
[----:B------:R-:W-:Y:S01]  /*2910*/  FADD R35, R36, R35 ;  /* 0x0000002324237221 */ /* 0x000fe20000000000 */
[----:B------:R-:W-:-:S02]  /*2920*/  I2FP.F32.S32 R29, R32 ;  /* 0x00000020001d7245 */ /* 0x000fc40000201400 */
[----:B------:R-:W-:Y:S01]  /*2930*/  I2FP.F32.S32 R10, R10 ;  /* 0x0000000a000a7245 */ /* 0x000fe20000201400 */
[----:B------:R-:W-:Y:S01]  /*2940*/  FADD R26, R35, R26 ;  /* 0x0000001a231a7221 */ /* 0x000fe20000000000 */
[----:B------:R-:W-:Y:S01]  /*2950*/  FADD R4, R4, R9 ;  /* 0x0000000904047221 */ /* 0x000fe20000000000 */
[----:B------:R-:W-:Y:S01]  /*2960*/  IMAD R9, R24, UR4, RZ ;  /* 0x0000000418097c24 */ /* 0x000fe2000f8e02ff */
[----:B-1----:R-:W-:Y:S01]  /*2970*/  UPRMT UR9, UR9, 0x9910, URZ ;  /* 0x0000991009097896 */ /* 0x002fe200080000ff */
[----:B------:R-:W-:Y:S01]  /*2980*/  FADD R26, R26, R29 ;  /* 0x0000001d1a1a7221 */ /* 0x000fe20000000000 */
[----:B------:R-:W-:Y:S01]  /*2990*/  IMAD R27, R27, UR5, RZ ;  /* 0x000000051b1b7c24 */ /* 0x000fe2000f8e02ff */
[----:B------:R-:W-:Y:S01]  /*29a0*/  I2FP.F32.S32 R29, R28 ;  /* 0x0000001c001d7245 */ /* 0x000fe20000201400 */
[----:B------:R-:W-:Y:S02]  /*29b0*/  IMAD R23, R23, UR5, RZ ;  /* 0x0000000517177c24 */ /* 0x000fe4000f8e02ff */
[----:B------:R-:W-:Y:S01]  /*29c0*/  FADD R3, R3, R10 ;  /* 0x0000000a03037221 */ /* 0x000fe20000000000 */
[----:B------:R-:W-:Y:S01]  /*29d0*/  IMAD R22, R22, UR5, RZ ;  /* 0x0000000516167c24 */ /* 0x000fe2000f8e02ff */
[----:B------:R-:W1:Y:S01]  /*29e0*/  LDCU.U16 UR5, c[0x3][0x24] ;  /* 0x00c00480ff0577ac */ /* 0x000e620008000400 */
[----:B------:R-:W-:Y:S01]  /*29f0*/  I2FP.F32.S32 R10, R9 ;  /* 0x00000009000a7245 */ /* 0x000fe20000201400 */
[----:B------:R-:W-:Y:S01]  /*2a00*/  IMAD R9, R11, UR4, RZ ;  /* 0x000000040b097c24 */ /* 0x000fe2000f8e02ff */
[----:B------:R-:W-:Y:S01]  /*2a10*/  I2FP.F32.S32 R12, R12 ;  /* 0x0000000c000c7245 */ /* 0x000fe20000201400 */
[----:B0-----:R-:W-:Y:S01]  /*2a20*/  UPRMT UR8, UR8, 0x9910, URZ ;  /* 0x0000991008087896 */ /* 0x001fe200080000ff */
[----:B------:R-:W-:Y:S01]  /*2a30*/  I2FP.F32.S32 R19, R19 ;  /* 0x0000001300137245 */ /* 0x000fe20000201400 */
[----:B--2---:R-:W-:Y:S01]  /*2a40*/  UPRMT UR7, UR7, 0x9910, URZ ;  /* 0x0000991007077896 */ /* 0x004fe200080000ff */
[----:B------:R-:W-:Y:S01]  /*2a50*/  FADD R26, R26, R29 ;  /* 0x0000001d1a1a7221 */ /* 0x000fe20000000000 */
[----:B------:R-:W-:Y:S01]  /*2a60*/  UMOV UR6, UR9 ;  /* 0x0000000900067c82 */ /* 0x000fe20008000000 */
[----:B------:R-:W-:Y:S01]  /*2a70*/  FADD R5, R5, R12 ;  /* 0x0000000c05057221 */ /* 0x000fe20000000000 */
[----:B------:R-:W-:Y:S01]  /*2a80*/  IMAD R11, R11, UR6, RZ ;  /* 0x000000060b0b7c24 */ /* 0x000fe2000f8e02ff */
[----:B------:R-:W-:Y:S01]  /*2a90*/  I2FP.F32.S32 R9, R9 ;  /* 0x0000000900097245 */ /* 0x000fe20000201400 */
[----:B------:R-:W0:Y:S01]  /*2aa0*/  LDCU.U16 UR12, c[0x3][0x56] ;  /* 0x00c00ac0ff0c77ac */ /* 0x000e220008000400 */
[----:B------:R-:W-:Y:S01]  /*2ab0*/  I2FP.F32.S32 R22, R22 ;  /* 0x0000001600167245 */ /* 0x000fe20000201400 */
[----:B------:R-:W-:Y:S01]  /*2ac0*/  FADD R19, R26, R19 ;  /* 0x000000131a137221 */ /* 0x000fe20000000000 */
[----:B------:R-:W-:Y:S01]  /*2ad0*/  FADD R5, R5, R10 ;  /* 0x0000000a05057221 */ /* 0x000fe20000000000 */
[----:B------:R-:W-:Y:S01]  /*2ae0*/  UMOV UR4, UR8 ;  /* 0x0000000800047c82 */ /* 0x000fe20008000000 */
[----:B------:R-:W-:Y:S01]  /*2af0*/  I2FP.F32.S32 R10, R11 ;  /* 0x0000000b000a7245 */ /* 0x000fe20000201400 */
[----:B------:R-:W-:Y:S01]  /*2b00*/  FADD R4, R4, R9 ;  /* 0x0000000904047221 */ /* 0x000fe20000000000 */
[----:B------:R-:W-:Y:S01]  /*2b10*/  I2FP.F32.S32 R30, R30 ;  /* 0x0000001e001e7245 */ /* 0x000fe20000201400 */
[----:B------:R-:W-:-:S02]  /*2b20*/  IMAD R25, R25, UR6, RZ ;  /* 0x0000000619197c24 */ /* 0x000fc4000f8e02ff */
[----:B------:R-:W-:Y:S01]  /*2b30*/  FADD R19, R19, R22 ;  /* 0x0000001613137221 */ /* 0x000fe20000000000 */
[----:B------:R-:W-:Y:S01]  /*2b40*/  IMAD R24, R24, UR6, RZ ;  /* 0x0000000618187c24 */ /* 0x000fe2000f8e02ff */
[----:B------:R-:W-:Y:S01]  /*2b50*/  UMOV UR6, UR7 ;  /* 0x0000000700067c82 */ /* 0x000fe20008000000 */
[----:B------:R-:W-:Y:S01]  /*2b60*/  IMAD R9, R18, UR4, RZ ;  /* 0x0000000412097c24 */ /* 0x000fe2000f8e02ff */
[----:B------:R-:W2:Y:S01]  /*2b70*/  LDCU.U16 UR7, c[0x3][0x2e] ;  /* 0x00c005c0ff0777ac */ /* 0x000ea20008000400 */
[----:B------:R-:W-:Y:S01]  /*2b80*/  I2FP.F32.S32 R29, R78 ;  /* 0x0000004e001d7245 */ /* 0x000fe20000201400 */
[----:B------:R-:W-:Y:S01]  /*2b90*/  FADD R19, R19, R10 ;  /* 0x0000000a13137221 */ /* 0x000fe20000000000 */
[----:B------:R-:W-:Y:S01]  /*2ba0*/  FADD R30, R37, R30 ;  /* 0x0000001e251e7221 */ /* 0x000fe20000000000 */
[----:B------:R-:W-:Y:S01]  /*2bb0*/  I2FP.F32.S32 R10, R9 ;  /* 0x00000009000a7245 */ /* 0x000fe20000201400 */
[----:B-1----:R-:W-:Y:S01]  /*2bc0*/  UPRMT UR5, UR5, 0x9910, URZ ;  /* 0x0000991005057896 */ /* 0x002fe200080000ff */
[----:B------:R-:W-:Y:S01]  /*2bd0*/  IMAD R9, R20, UR4, RZ ;  /* 0x0000000414097c24 */ /* 0x000fe2000f8e02ff */
[----:B------:R-:W-:Y:S01]  /*2be0*/  I2FP.F32.S32 R12, R23 ;  /* 0x00000017000c7245 */ /* 0x000fe20000201400 */
[----:B------:R-:W-:Y:S01]  /*2bf0*/  IMAD R11, R21, UR4, RZ ;  /* 0x00000004150b7c24 */ /* 0x000fe2000f8e02ff */
[----:B------:R-:W1:Y:S01]  /*2c00*/  LDCU.U16 UR4, c[0x3][0x60] ;  /* 0x00c00c00ff0477ac */ /* 0x000e620008000400 */
[----:B------:R-:W-:Y:S01]  /*2c10*/  FADD R29, R30, R29 ;  /* 0x0000001d1e1d7221 */ /* 0x000fe20000000000 */
[----:B------:R-:W-:Y:S01]  /*2c20*/  FADD R3, R3, R10 ;  /* 0x0000000a03037221 */ /* 0x000fe20000000000 */
[----:B------:R-:W-:Y:S01]  /*2c30*/  IMAD R10, R80, UR5, RZ ;  /* 0x00000005500a7c24 */ /* 0x000fe2000f8e02ff */
[----:B------:R-:W-:Y:S01]  /*2c40*/  I2FP.F32.S32 R9, R9 ;  /* 0x0000000900097245 */ /* 0x000fe20000201400 */
[----:B0-----:R-:W-:Y:S01]  /*2c50*/  UPRMT UR12, UR12, 0x9910, URZ ;  /* 0x000099100c0c7896 */ /* 0x001fe200080000ff */
[----:B------:R-:W-:Y:S01]  /*2c60*/  I2FP.F32.S32 R23, R24 ;  /* 0x0000001800177245 */ /* 0x000fe20000201400 */
[----:B------:R-:W-:Y:S01]  /*2c70*/  FADD R12, R29, R12 ;  /* 0x0000000c1d0c7221 */ /* 0x000fe20000000000 */
[----:B------:R-:W0:Y:S01]  /*2c80*/  LDCU.U16 UR8, c[0x3][0x8] ;  /* 0x00c00100ff0877ac */ /* 0x000e220008000400 */
[----:B------:R-:W-:Y:S01]  /*2c90*/  I2FP.F32.S32 R10, R10 ;  /* 0x0000000a000a7245 */ /* 0x000fe20000201400 */
[----:B------:R-:W-:Y:S01]  /*2ca0*/  FADD R4, R4, R9 ;  /* 0x0000000904047221 */ /* 0x000fe20000000000 */
[----:B------:R-:W-:Y:S01]  /*2cb0*/  FADD R23, R12, R23 ;  /* 0x000000170c177221 */ /* 0x000fe20000000000 */
[----:B------:R-:W-:Y:S01]  /*2cc0*/  IMAD R9, R81, UR5, RZ ;  /* 0x0000000551097c24 */ /* 0x000fe2000f8e02ff */
[----:B------:R-:W-:Y:S01]  /*2cd0*/  I2FP.F32.S32 R12, R11 ;  /* 0x0000000b000c7245 */ /* 0x000fe20000201400 */
[----:B------:R-:W-:-:S02]  /*2ce0*/  IMAD R18, R18, UR6, RZ ;  /* 0x0000000612127c24 */ /* 0x000fc4000f8e02ff */
[----:B------:R-:W-:Y:S02]  /*2cf0*/  IMAD R21, R21, UR6, RZ ;  /* 0x0000000615157c24 */ /* 0x000fe4000f8e02ff */
[----:B------:R-:W-:Y:S01]  /*2d00*/  IMAD R20, R20, UR6, RZ ;  /* 0x0000000614147c24 */ /* 0x000fe2000f8e02ff */
[----:B------:R-:W-:Y:S01]  /*2d10*/  UMOV UR6, UR12 ;  /* 0x0000000c00067c82 */ /* 0x000fe20008000000 */
[----:B--2---:R-:W-:Y:S01]  /*2d20*/  UPRMT UR12, UR7, 0x9910, URZ ;  /* 0x00009910070c7896 */ /* 0x004fe200080000ff */
[----:B------:R-:W-:Y:S01]  /*2d30*/  I2FP.F32.S32 R40, R40 ;  /* 0x0000002800287245 */ /* 0x000fe20000201400 */
[----:B------:R-:W-:Y:S01]  /*2d40*/  FADD R3, R3, R10 ;  /* 0x0000000a03037221 */ /* 0x000fe20000000000 */
[----:B------:R-:W-:Y:S01]  /*2d50*/  I2FP.F32.S32 R10, R9 ;  /* 0x00000009000a7245 */ /* 0x000fe20000201400 */
[----:B------:R-:W-:Y:S01]  /*2d60*/  FADD R5, R5, R12 ;  /* 0x0000000c05057221 */ /* 0x000fe20000000000 */
[----:B------:R-:W-:Y:S01]  /*2d70*/  I2FP.F32.S32 R36, R33 ;  /* 0x0000002100247245 */ /* 0x000fe20000201400 */
[----:B------:R-:W-:Y:S01]  /*2d80*/  FADD R17, R17, R40 ;  /* 0x0000002811117221 */ /* 0x000fe20000000000 */
[----:B-1----:R-:W-:Y:S01]  /*2d90*/  UPRMT UR15, UR4, 0x9910, URZ ;  /* 0x00009910040f7896 */ /* 0x002fe200080000ff */
[----:B------:R-:W-:Y:S01]  /*2da0*/  FADD R5, R5, R10 ;  /* 0x0000000a05057221 */ /* 0x000fe20000000000 */
[----:B------:R-:W1:Y:S01]  /*2db0*/  LDCU.U16 UR9, c[0x3][0x12] ;  /* 0x00c00240ff0977ac */ /* 0x000e620008000400 */
[C---:B------:R-:W-:Y:S01]  /*2dc0*/  IMAD R11, R6.reuse, UR5, RZ ;  /* 0x00000005060b7c24 */ /* 0x040fe2000f8e02ff */
[----:B------:R-:W-:Y:S01]  /*2dd0*/  I2FP.F32.S32 R34, R34 ;  /* 0x0000002200227245 */ /* 0x000fe20000201400 */
[----:B------:R-:W-:Y:S01]  /*2de0*/  IMAD R10, R6, UR6, RZ ;  /* 0x00000006060a7c24 */ /* 0x000fe2000f8e02ff */
[----:B------:R-:W-:Y:S01]  /*2df0*/  UMOV UR4, UR12 ;  /* 0x0000000c00047c82 */ /* 0x000fe20008000000 */
[----:B------:R-:W-:Y:S01]  /*2e00*/  FADD R17, R17, R36 ;  /* 0x0000002411117221 */ /* 0x000fe20000000000 */
[----:B------:R-:W-:Y:S01]  /*2e10*/  IMAD R6, R85, UR4, RZ ;  /* 0x0000000455067c24 */ /* 0x000fe2000f8e02ff */
[----:B------:R-:W2:Y:S01]  /*2e20*/  LDCU.U16 UR7, c[0x3][0x44] ;  /* 0x00c00880ff0777ac */ /* 0x000ea20008000400 */
[----:B------:R-:W-:Y:S01]  /*2e30*/  I2FP.F32.S32 R76, R76 ;  /* 0x0000004c004c7245 */ /* 0x000fe20000201400 */
[----:B------:R-:W-:Y:S01]  /*2e40*/  FADD R17, R17, R34 ;  /* 0x0000002211117221 */ /* 0x000fe20000000000 */
[----:B0-----:R-:W-:Y:S01]  /*2e50*/  UPRMT UR5, UR8, 0x9910, URZ ;  /* 0x0000991008057896 */ /* 0x001fe200080000ff */
[----:B------:R-:W-:Y:S01]  /*2e60*/  I2FP.F32.S32 R6, R6 ;  /* 0x0000000600067245 */ /* 0x000fe20000201400 */
[----:B------:R-:W0:Y:S01]  /*2e70*/  LDCU.U16 UR13, c[0x3][0x3a] ;  /* 0x00c00740ff0d77ac */ /* 0x000e220008000400 */
[----:B------:R-:W-:Y:S01]  /*2e80*/  I2FP.F32.S32 R28, R27 ;  /* 0x0000001b001c7245 */ /* 0x000fe20000201400 */
[----:B------:R-:W-:-:S02]  /*2e90*/  FADD R17, R17, R76 ;  /* 0x0000004c11117221 */ /* 0x000fc40000000000 */
[----:B------:R-:W-:Y:S01]  /*2ea0*/  FADD R3, R3, R6 ;  /* 0x0000000603037221 */ /* 0x000fe20000000000 */
[----:B------:R-:W-:Y:S01]  /*2eb0*/  IMAD R6, R16, UR5, RZ ;  /* 0x0000000510067c24 */ /* 0x000fe2000f8e02ff */
[----:B------:R-:W-:Y:S01]  /*2ec0*/  I2FP.F32.S32 R26, R25 ;  /* 0x00000019001a7245 */ /* 0x000fe20000201400 */
[----:B------:R-:W-:Y:S01]  /*2ed0*/  FADD R17, R17, R28 ;  /* 0x0000001c11117221 */ /* 0x000fe20000000000 */
[----:B------:R-:W-:Y:S01]  /*2ee0*/  IMAD R80, R80, UR6, RZ ;  /* 0x0000000650507c24 */ /* 0x000fe2000f8e02ff */
[----:B------:R-:W-:Y:S01]  /*2ef0*/  I2FP.F32.S32 R18, R18 ;  /* 0x0000001200127245 */ /* 0x000fe20000201400 */
[----:B------:R-:W-:Y:S01]  /*2f00*/  IMAD R81, R81, UR6, RZ ;  /* 0x0000000651517c24 */ /* 0x000fe2000f8e02ff */
[----:B-1----:R-:W-:Y:S01]  /*2f10*/  UPRMT UR6, UR9, 0x9910, URZ ;  /* 0x0000991009067896 */ /* 0x002fe200080000ff */
[----:B------:R-:W-:Y:S01]  /*2f20*/  I2FP.F32.S32 R6, R6 ;  /* 0x0000000600067245 */ /* 0x000fe20000201400 */
[----:B------:R-:W-:Y:S01]  /*2f30*/  FADD R17, R17, R26 ;  /* 0x0000001a11117221 */ /* 0x000fe20000000000 */
[----:B------:R-:W-:Y:S01]  /*2f40*/  UMOV UR12, UR15 ;  /* 0x0000000f000c7c82 */ /* 0x000fe20008000000 */
[----:B------:R-:W-:Y:S01]  /*2f50*/  IMAD R9, R82, UR4, RZ ;  /* 0x0000000452097c24 */ /* 0x000fe2000f8e02ff */
[----:B------:R-:W1:Y:S01]  /*2f60*/  LDCU.U16 UR15, c[0x3][0x4e] ;  /* 0x00c009c0ff0f77ac */ /* 0x000e620008000400 */
[----:B------:R-:W-:Y:S01]  /*2f70*/  FADD R17, R17, R18 ;  /* 0x0000001211117221 */ /* 0x000fe20000000000 */
[----:B------:R-:W-:Y:S01]  /*2f80*/  FADD R3, R3, R6 ;  /* 0x0000000603037221 */ /* 0x000fe20000000000 */
[----:B------:R-:W3:Y:S01]  /*2f90*/  LDCU.U16 UR8, c[0x3][0x26] ;  /* 0x00c004c0ff0877ac */ /* 0x000ee20008000400 */
[----:B------:R-:W-:Y:S01]  /*2fa0*/  I2FP.F32.S32 R18, R10 ;  /* 0x0000000a00127245 */ /* 0x000fe20000201400 */
[----:B------:R-:W-:Y:S01]  /*2fb0*/  IMAD R6, R14, UR6, RZ ;  /* 0x000000060e067c24 */ /* 0x000fe2000f8e02ff */
[----:B--2---:R-:W-:Y:S01]  /*2fc0*/  UPRMT UR9, UR7, 0x9910, URZ ;  /* 0x0000991007097896 */ /* 0x004fe200080000ff */
[----:B------:R-:W-:-:S02]  /*2fd0*/  I2FP.F32.S32 R12, R21 ;  /* 0x00000015000c7245 */ /* 0x000fc40000201400 */
[----:B------:R-:W-:Y:S01]  /*2fe0*/  I2FP.F32.S32 R10, R9 ;  /* 0x00000009000a7245 */ /* 0x000fe20000201400 */
[----:B------:R-:W-:Y:S01]  /*2ff0*/  IMAD R9, R15, UR5, RZ ;  /* 0x000000050f097c24 */ /* 0x000fe2000f8e02ff */
[----:B------:R-:W-:Y:S01]  /*3000*/  I2FP.F32.S32 R11, R11 ;  /* 0x0000000b000b7245 */ /* 0x000fe20000201400 */
[----:B0-----:R-:W-:Y:S01]  /*3010*/  UPRMT UR13, UR13, 0x9910, URZ ;  /* 0x000099100d0d7896 */ /* 0x001fe200080000ff */
[----:B------:R-:W-:Y:S01]  /*3020*/  IMAD R82, R82, UR12, RZ ;  /* 0x0000000c52527c24 */ /* 0x000fe2000f8e02ff */
[----:B------:R-:W-:Y:S01]  /*3030*/  I2FP.F32.S32 R81, R81 ;  /* 0x0000005100517245 */ /* 0x000fe20000201400 */
[----:B------:R-:W-:Y:S01]  /*3040*/  UPRMT UR7, UR14, 0x9910, URZ ;  /* 0x000099100e077896 */ /* 0x000fe200080000ff */
[----:B------:R-:W-:Y:S01]  /*3050*/  I2FP.F32.S32 R6, R6 ;  /* 0x0000000600067245 */ /* 0x000fe20000201400 */
[----:B------:R-:W-:Y:S01]  /*3060*/  FADD R12, R23, R12 ;  /* 0x0000000c170c7221 */ /* 0x000fe20000000000 */
[----:B------:R-:W-:Y:S01]  /*3070*/  FADD R5, R5, R10 ;  /* 0x0000000a05057221 */ /* 0x000fe20000000000 */
[----:B------:R-:W-:Y:S01]  /*3080*/  I2FP.F32.S32 R10, R9 ;  /* 0x00000009000a7245 */ /* 0x000fe20000201400 */
[----:B------:R-:W-:Y:S01]  /*3090*/  FADD R4, R4, R11 ;  /* 0x0000000b04047221 */ /* 0x000fe20000000000 */
[----:B------:R-:W-:Y:S01]  /*30a0*/  UMOV UR14, UR9 ;  /* 0x00000009000e7c82 */ /* 0x000fe20008000000 */
[----:B------:R-:W-:Y:S01]  /*30b0*/  IMAD R9, R13, UR6, RZ ;  /* 0x000000060d097c24 */ /* 0x000fe2000f8e02ff */
[----:B------:R-:W-:Y:S01]  /*30c0*/  I2FP.F32.S32 R11, R82 ;  /* 0x00000052000b7245 */ /* 0x000fe20000201400 */
[----:B------:R-:W0:Y:S01]  /*30d0*/  LDCU.U16 UR9, c[0x3][0x30] ;  /* 0x00c00600ff0977ac */ /* 0x000e220008000400 */
[----:B------:R-:W-:Y:S01]  /*30e0*/  FADD R12, R12, R81 ;  /* 0x000000510c0c7221 */ /* 0x000fe20000000000 */
[----:B------:R-:W-:-:S02]  /*30f0*/  IMAD R15, R15, UR13, RZ ;  /* 0x0000000d0f0f7c24 */ /* 0x000fc4000f8e02ff */
[----:B------:R-:W-:Y:S01]  /*3100*/  FADD R3, R3, R6 ;  /* 0x0000000603037221 */ /* 0x000fe20000000000 */
[----:B------:R-:W-:Y:S02]  /*3110*/  IMAD R6, R77, UR7, RZ ;  /* 0x000000074d067c24 */ /* 0x000fe4000f8e02ff */
[----:B------:R-:W-:Y:S01]  /*3120*/  FADD R5, R5, R10 ;  /* 0x0000000a05057221 */ /* 0x000fe20000000000 */
[----:B------:R-:W-:Y:S01]  /*3130*/  I2FP.F32.S32 R10, R9 ;  /* 0x00000009000a7245 */ /* 0x000fe20000201400 */
[----:B------:R-:W-:Y:S01]  /*3140*/  FADD R11, R12, R11 ;  /* 0x0000000b0c0b7221 */ /* 0x000fe20000000000 */
[----:B-1----:R-:W-:Y:S01]  /*3150*/  UPRMT UR15, UR15, 0x9910, URZ ;  /* 0x000099100f0f7896 */ /* 0x002fe200080000ff */
[----:B------:R-:W-:Y:S01]  /*3160*/  IMAD R9, R79, UR7, RZ ;  /* 0x000000074f097c24 */ /* 0x000fe2000f8e02ff */
[----:B------:R-:W-:Y:S01]  /*3170*/  I2FP.F32.S32 R12, R15 ;  /* 0x0000000f000c7245 */ /* 0x000fe20000201400 */
[----:B------:R-:W-:Y:S01]  /*3180*/  IMAD R13, R13, UR14, RZ ;  /* 0x0000000e0d0d7c24 */ /* 0x000fe2000f8e02ff */
[----:B---3--:R-:W-:Y:S01]  /*3190*/  UPRMT UR8, UR8, 0x9910, URZ ;  /* 0x0000991008087896 */ /* 0x008fe200080000ff */
[----:B------:R-:W-:Y:S01]  /*31a0*/  I2FP.F32.S32 R6, R6 ;  /* 0x0000000600067245 */ /* 0x000fe20000201400 */
[----:B------:R-:W-:Y:S01]  /*31b0*/  FADD R5, R5, R10 ;  /* 0x0000000a05057221 */ /* 0x000fe20000000000 */
[----:B------:R-:W-:Y:S01]  /*31c0*/  I2FP.F32.S32 R10, R9 ;  /* 0x00000009000a7245 */ /* 0x000fe20000201400 */
[----:B------:R-:W-:Y:S01]  /*31d0*/  FADD R11, R11, R12 ;  /* 0x0000000c0b0b7221 */ /* 0x000fe20000000000 */
[----:B------:R-:W-:Y:S01]  /*31e0*/  IMAD R79, R79, UR15, RZ ;  /* 0x0000000f4f4f7c24 */ /* 0x000fe2000f8e02ff */
[----:B------:R-:W1:Y:S01]  /*31f0*/  LDCU.U16 UR17, c[0x3][0x62] ;  /* 0x00c00c40ff1177ac */ /* 0x000e620008000400 */
[----:B------:R-:W-:Y:S01]  /*3200*/  I2FP.F32.S32 R12, R13 ;  /* 0x0000000d000c7245 */ /* 0x000fe20000201400 */
[----:B------:R-:W-:Y:S01]  /*3210*/  FADD R3, R3, R6 ;  /* 0x0000000603037221 */ /* 0x000fe20000000000 */
[----:B------:R-:W-:-:S02]  /*3220*/  IMAD R6, R52, UR8, RZ ;  /* 0x0000000834067c24 */ /* 0x000fc4000f8e02ff */
[----:B------:R-:W-:Y:S01]  /*3230*/  FADD R5, R5, R10 ;  /* 0x0000000a05057221 */ /* 0x000fe20000000000 */
[----:B------:R-:W-:Y:S01]  /*3240*/  I2FP.F32.S32 R10, R79 ;  /* 0x0000004f000a7245 */ /* 0x000fe20000201400 */
[----:B------:R-:W-:Y:S01]  /*3250*/  FADD R11, R11, R12 ;  /* 0x0000000c0b0b7221 */ /* 0x000fe20000000000 */
[----:B------:R-:W-:Y:S01]  /*3260*/  IMAD R9, R44, UR8, RZ ;  /* 0x000000082c097c24 */ /* 0x000fe2000f8e02ff */
[----:B------:R-:W-:Y:S01]  /*3270*/  I2FP.F32.S32 R20, R20 ;  /* 0x0000001400147245 */ /* 0x000fe20000201400 */
[----:B0-----:R-:W-:Y:S01]  /*3280*/  UPRMT UR9, UR9, 0x9910, URZ ;  /* 0x0000991009097896 */ /* 0x001fe200080000ff */
[----:B------:R-:W-:Y:S01]  /*3290*/  I2FP.F32.S32 R6, R6 ;  /* 0x0000000600067245 */ /* 0x000fe20000201400 */
[----:B------:R-:W-:Y:S01]  /*32a0*/  IMAD R85, R85, UR12, RZ ;  /* 0x0000000c55557c24 */ /* 0x000fe2000f8e02ff */
[----:B------:R-:W-:Y:S01]  /*32b0*/  I2FP.F32.S32 R80, R80 ;  /* 0x0000005000507245 */ /* 0x000fe20000201400 */
[----:B------:R-:W-:Y:S01]  /*32c0*/  FADD R11, R11, R10 ;  /* 0x0000000a0b0b7221 */ /* 0x000fe20000000000 */
[----:B------:R-:W-:Y:S01]  /*32d0*/  I2FP.F32.S32 R10, R9 ;  /* 0x00000009000a7245 */ /* 0x000fe20000201400 */
[----:B------:R-:W-:Y:S01]  /*32e0*/  FADD R19, R19, R20 ;  /* 0x0000001413137221 */ /* 0x000fe20000000000 */
[----:B------:R-:W-:-:S02]  /*32f0*/  IMAD R16, R16, UR13, RZ ;  /* 0x0000000d10107c24 */ /* 0x000fc4000f8e02ff */
[----:B------:R-:W-:Y:S01]  /*3300*/  FADD R9, R3, R6 ;  /* 0x0000000603097221 */ /* 0x000fe20000000000 */
[----:B------:R-:W-:Y:S01]  /*3310*/  I2FP.F32.S32 R20, R85 ;  /* 0x0000005500147245 */ /* 0x000fe20000201400 */
[----:B----4-:R-:W-:Y:S02]  /*3320*/  IMAD R6, R48, UR9, RZ ;  /* 0x0000000930067c24 */ /* 0x010fe4000f8e02ff */
[----:B------:R-:W-:Y:S01]  /*3330*/  FADD R17, R17, R80 ;  /* 0x0000005011117221 */ /* 0x000fe20000000000 */
[----:B------:R-:W-:Y:S01]  /*3340*/  IMAD R3, R84, UR4, RZ ;  /* 0x0000000454037c24 */ /* 0x000fe2000f8e02ff */
[----:B------:R-:W-:Y:S01]  /*3350*/  I2FP.F32.S32 R16, R16 ;  /* 0x0000001000107245 */ /* 0x000fe20000201400 */
[----:B------:R-:W-:Y:S02]  /*3360*/  IMAD R14, R14, UR14, RZ ;  /* 0x0000000e0e0e7c24 */ /* 0x000fe4000f8e02ff */
[----:B------:R-:W-:Y:S01]  /*3370*/  FADD R10, R5, R10 ;  /* 0x0000000a050a7221 */ /* 0x000fe20000000000 */
[----:B------:R-:W-:Y:S01]  /*3380*/  FADD R17, R17, R20 ;  /* 0x0000001411117221 */ /* 0x000fe20000000000 */
[----:B------:R-:W-:Y:S01]  /*3390*/  UPRMT UR16, UR16, 0x9910, URZ ;  /* 0x0000991010107896 */ /* 0x000fe200080000ff */
[----:B------:R-:W-:Y:S01]  /*33a0*/  I2FP.F32.S32 R12, R6 ;  /* 0x00000006000c7245 */ /* 0x000fe20000201400 */
[----:B-1----:R-:W-:Y:S01]  /*33b0*/  UPRMT UR17, UR17, 0x9910, URZ ;  /* 0x0000991011117896 */ /* 0x002fe200080000ff */
[----:B------:R-:W-:Y:S01]  /*33c0*/  I2FP.F32.S32 R5, R3 ;  /* 0x0000000300057245 */ /* 0x000fe20000201400 */
[----:B------:R-:W-:Y:S01]  /*33d0*/  IMAD R6, R8, UR5, RZ ;  /* 0x0000000508067c24 */ /* 0x000fe2000f8e02ff */
[----:B------:R-:W-:Y:S01]  /*33e0*/  I2FP.F32.S32 R15, R14 ;  /* 0x0000000e000f7245 */ /* 0x000fe20000201400 */
[----:B------:R-:W-:-:S02]  /*33f0*/  IMAD R77, R77, UR15, RZ ;  /* 0x0000000f4d4d7c24 */ /* 0x000fc4000f8e02ff */
[----:B------:R-:W-:Y:S01]  /*3400*/  FADD R16, R17, R16 ;  /* 0x0000001011107221 */ /* 0x000fe20000000000 */
[----:B------:R-:W-:Y:S01]  /*3410*/  FADD R4, R4, R5 ;  /* 0x0000000504047221 */ /* 0x000fe20000000000 */
[----:B------:R-:W-:Y:S01]  /*3420*/  IMAD R8, R8, UR13, RZ ;  /* 0x0000000d08087c24 */ /* 0x000fe2000f8e02ff */
[----:B------:R-:W-:Y:S01]  /*3430*/  I2FP.F32.S32 R5, R6 ;  /* 0x0000000600057245 */ /* 0x000fe20000201400 */
[----:B------:R-:W-:Y:S01]  /*3440*/  IMAD R52, R52, UR16, RZ ;  /* 0x0000001034347c24 */ /* 0x000fe2000f8e02ff */
[----:B------:R-:W-:Y:S01]  /*3450*/  I2FP.F32.S32 R14, R77 ;  /* 0x0000004d000e7245 */ /* 0x000fe20000201400 */
[----:B------:R-:W-:Y:S01]  /*3460*/  FADD R3, R9, R12 ;  /* 0x0000000c09037221 */ /* 0x000fe20000000000 */
[----:B------:R-:W-:Y:S02]  /*3470*/  IMAD R6, R7, UR6, RZ ;  /* 0x0000000607067c24 */ /* 0x000fe4000f8e02ff */
[----:B------:R-:W-:Y:S01]  /*3480*/  FADD R15, R16, R15 ;  /* 0x0000000f100f7221 */ /* 0x000fe20000000000 */
[----:B------:R-:W-:Y:S01]  /*3490*/  UMOV UR4, UR17 ;  /* 0x0000001100047c82 */ /* 0x000fe20008000000 */
[----:B------:R-:W-:Y:S01]  /*34a0*/  I2FP.F32.S32 R12, R8 ;  /* 0x00000008000c7245 */ /* 0x000fe20000201400 */
[----:B------:R-:W-:Y:S01]  /*34b0*/  IMAD R48, R48, UR4, RZ ;  /* 0x0000000430307c24 */ /* 0x000fe2000f8e02ff */
[----:B------:R-:W-:Y:S01]  /*34c0*/  I2FP.F32.S32 R13, R52 ;  /* 0x00000034000d7245 */ /* 0x000fe20000201400 */
[----:B------:R-:W-:Y:S01]  /*34d0*/  FFMA R8, R3, R3, RZ ;  /* 0x0000000303087223 */ /* 0x000fe200000000ff */
[----:B------:R-:W-:Y:S01]  /*34e0*/  FADD R14, R15, R14 ;  /* 0x0000000e0f0e7221 */ /* 0x000fe20000000000 */
[----:B------:R-:W-:Y:S01]  /*34f0*/  FADD R4, R4, R5 ;  /* 0x0000000504047221 */ /* 0x000fe20000000000 */
[----:B------:R-:W-:Y:S01]  /*3500*/  I2FP.F32.S32 R3, R6 ;  /* 0x0000000600037245 */ /* 0x000fe20000201400 */
[----:B------:R-:W-:Y:S01]  /*3510*/  IMAD R5, R75, UR7, RZ ;  /* 0x000000074b057c24 */ /* 0x000fe2000f8e02ff */
[----:B------:R-:W-:Y:S01]  /*3520*/  I2FP.F32.S32 R48, R48 ;  /* 0x0000003000307245 */ /* 0x000fe20000201400 */
[----:B------:R-:W-:-:S02]  /*3530*/  IMAD R84, R84, UR12, RZ ;  /* 0x0000000c54547c24 */ /* 0x000fc4000f8e02ff */
[----:B------:R-:W-:Y:S01]  /*3540*/  FADD R13, R14, R13 ;  /* 0x0000000d0e0d7221 */ /* 0x000fe20000000000 */
[----:B------:R-:W-:Y:S01]  /*3550*/  FADD R3, R4, R3 ;  /* 0x0000000304037221 */ /* 0x000fe20000000000 */
[----:B------:R-:W-:Y:S01]  /*3560*/  I2FP.F32.S32 R4, R5 ;  /* 0x0000000500047245 */ /* 0x000fe20000201400 */
[----:B------:R-:W-:Y:S01]  /*3570*/  IMAD R5, R83, UR8, RZ ;  /* 0x0000000853057c24 */ /* 0x000fe2000f8e02ff */
[----:B------:R-:W-:Y:S01]  /*3580*/  I2FP.F32.S32 R9, R84 ;  /* 0x0000005400097245 */ /* 0x000fe20000201400 */
[----:B------:R-:W-:Y:S01]  /*3590*/  FADD R18, R19, R18 ;  /* 0x0000001213127221 */ /* 0x000fe20000000000 */
[----:B------:R-:W-:Y:S01]  /*35a0*/  FADD R13, R13, R48 ;  /* 0x000000300d0d7221 */ /* 0x000fe20000000000 */
[----:B------:R-:W-:Y:S02]  /*35b0*/  IMAD R7, R7, UR14, RZ ;  /* 0x0000000e07077c24 */ /* 0x000fe4000f8e02ff */
[----:B------:R-:W-:Y:S01]  /*35c0*/  FADD R3, R3, R4 ;  /* 0x0000000403037221 */ /* 0x000fe20000000000 */
[----:B------:R-:W-:Y:S01]  /*35d0*/  FADD R9, R18, R9 ;  /* 0x0000000912097221 */ /* 0x000fe20000000000 */
[----:B------:R-:W-:Y:S01]  /*35e0*/  FFMA R8, R13, R13, R8 ;  /* 0x0000000d0d087223 */ /* 0x000fe20000000008 */
[----:B------:R-:W-:Y:S01]  /*35f0*/  I2FP.F32.S32 R4, R5 ;  /* 0x0000000500047245 */ /* 0x000fe20000201400 */
[----:B------:R-:W-:Y:S01]  /*3600*/  IMAD R75, R75, UR15, RZ ;  /* 0x0000000f4b4b7c24 */ /* 0x000fe2000f8e02ff */
[----:B------:R-:W-:Y:S01]  /*3610*/  I2FP.F32.S32 R6, R7 ;  /* 0x0000000700067245 */ /* 0x000fe20000201400 */
[----:B------:R-:W-:Y:S01]  /*3620*/  FADD R9, R9, R12 ;  /* 0x0000000c09097221 */ /* 0x000fe20000000000 */
[----:B------:R-:W-:-:S02]  /*3630*/  VIADD R7, R8, 0xf3000000 ;  /* 0xf300000008077836 */ /* 0x000fc40000000000 */
[----:B------:R-:W-:Y:S01]  /*3640*/  FADD R4, R3, R4 ;  /* 0x0000000403047221 */ /* 0x000fe20000000000 */
[----:B------:R-:W-:Y:S01]  /*3650*/  IMAD R44, R44, UR16, RZ ;  /* 0x000000102c2c7c24 */ /* 0x000fe2000f8e02ff */
[----:B------:R-:W-:Y:S01]  /*3660*/  I2FP.F32.S32 R75, R75 ;  /* 0x0000004b004b7245 */ /* 0x000fe20000201400 */
[----:B------:R-:W-:Y:S02]  /*3670*/  IMAD R83, R83, UR16, RZ ;  /* 0x0000001053537c24 */ /* 0x000fe4000f8e02ff */
[----:B-----5:R-:W-:Y:S02]  /*3680*/  IMAD R3, R50, UR9, RZ ;  /* 0x0000000932037c24 */ /* 0x020fe4000f8e02ff */
[----:B------:R-:W-:Y:S02]  /*3690*/  IMAD R5, R46, UR9, RZ ;  /* 0x000000092e057c24 */ /* 0x000fe4000f8e02ff */
[----:B------:R-:W-:Y:S01]  /*36a0*/  FADD R6, R9, R6 ;  /* 0x0000000609067221 */ /* 0x000fe20000000000 */
[----:B------:R-:W-:Y:S01]  /*36b0*/  ISETP.GT.U32.AND P0, PT, R7, 0x727fffff, PT ;  /* 0x727fffff0700780c */ /* 0x000fe20003f04070 */
[----:B------:R-:W-:Y:S01]  /*36c0*/  IMAD R50, R50, UR4, RZ ;  /* 0x0000000432327c24 */ /* 0x000fe2000f8e02ff */
[----:B------:R-:W-:Y:S01]  /*36d0*/  I2FP.F32.S32 R44, R44 ;  /* 0x0000002c002c7245 */ /* 0x000fe20000201400 */
[----:B------:R-:W-:Y:S01]  /*36e0*/  IMAD R46, R46, UR4, RZ ;  /* 0x000000042e2e7c24 */ /* 0x000fe2000f8e02ff */
[----:B------:R-:W-:Y:S01]  /*36f0*/  I2FP.F32.S32 R83, R83 ;  /* 0x0000005300537245 */ /* 0x000fe20000201400 */
[----:B------:R-:W-:Y:S01]  /*3700*/  FADD R6, R6, R75 ;  /* 0x0000004b06067221 */ /* 0x000fe20000000000 */
[----:B------:R-:W-:Y:S01]  /*3710*/  I2FP.F32.S32 R3, R3 ;  /* 0x0000000300037245 */ /* 0x000fe20000201400 */
[----:B------:R0:W1:Y:S01]  /*3720*/  MUFU.RSQ R9, R8 ;  /* 0x0000000800097308 */ /* 0x0000620000001400 */
[----:B------:R-:W-:Y:S01]  /*3730*/  I2FP.F32.S32 R5, R5 ;  /* 0x0000000500057245 */ /* 0x000fe20000201400 */
[----:B------:R-:W-:Y:S01]  /*3740*/  FADD R11, R11, R44 ;  /* 0x0000002c0b0b7221 */ /* 0x000fe20000000000 */
[----:B------:R-:W-:Y:S01]  /*3750*/  I2FP.F32.S32 R50, R50 ;  /* 0x0000003200327245 */ /* 0x000fe20000201400 */
[----:B------:R-:W-:Y:S01]  /*3760*/  FADD R6, R6, R83 ;  /* 0x0000005306067221 */ /* 0x000fe20000000000 */
[----:B------:R-:W-:Y:S01]  /*3770*/  I2FP.F32.S32 R7, R46 ;  /* 0x0000002e00077245 */ /* 0x000fe20000201400 */
[----:B------:R-:W-:Y:S01]  /*3780*/  FADD R3, R10, R3 ;  /* 0x000000030a037221 */ /* 0x000fe20000000000 */
[----:B------:R-:W-:Y:S01]  /*3790*/  FADD R4, R4, R5 ;  /* 0x0000000504047221 */ /* 0x000fe20000000000 */
[----:B------:R-:W-:Y:S01]  /*37a0*/  FADD R50, R11, R50 ;  /* 0x000000320b327221 */ /* 0x000fe20000000000 */
[----:B------:R-:W-:Y:S01]  /*37b0*/  BSSY.RECONVERGENT B0, `(.L_x_0) ;  /* 0x000000f000007945 */ /* 0x000fe20003800200 */
[----:B------:R-:W-:Y:S01]  /*37c0*/  FADD R7, R6, R7 ;  /* 0x0000000706077221 */ /* 0x000fe20000000000 */
[----:B------:R-:W-:Y:S01]  /*37d0*/  FFMA R3, R3, R3, RZ ;  /* 0x0000000303037223 */ /* 0x000fe200000000ff */
[----:B------:R-:W-:-:S03]  /*37e0*/  FFMA R4, R4, R4, RZ ;  /* 0x0000000404047223 */ /* 0x000fc600000000ff */
[----:B------:R-:W-:Y:S01]  /*37f0*/  FFMA R50, R50, R50, R3 ;  /* 0x0000003232327223 */ /* 0x000fe20000000003 */
[----:B------:R-:W-:Y:S01]  /*3800*/  FFMA R7, R7, R7, R4 ;  /* 0x0000000707077223 */ /* 0x000fe20000000004 */
[----:B01----:R-:W-:Y:S06]  /*3810*/  @!P0 BRA `(.L_x_1) ;  /* 0x0000000000108947 */ /* 0x003fec0003800000 */
[----:B------:R-:W-:Y:S02]  /*3820*/  MOV R3, R8 ;  /* 0x0000000800037202 */ /* 0x000fe40000000f00 */
[----:B------:R-:W-:-:S07]  /*3830*/  MOV R11, 0x3850 ;  /* 0x00003850000b7802 */ /* 0x000fce0000000f00 */
[----:B------:R-:W-:Y:S05]  /*3840*/  CALL.REL.NOINC `($__internal_0_$__cuda_sm20_sqrt_rn_f32_slowpath) ;  /* 0x0000000000dc7944 */ /* 0x000fea0003c00000 */
[----:B------:R-:W-:Y:S05]  /*3850*/  BRA `(.L_x_2) ;  /* 0x0000000000107947 */ /* 0x000fea0003800000 */
.L_x_1:
[----:B------:R-:W-:Y:S01]  /*3860*/  FMUL.FTZ R3, R8, R9 ;  /* 0x0000000908037220 */ /* 0x000fe20000410000 */
[----:B------:R-:W-:-:S03]  /*3870*/  FMUL.FTZ R9, R9, 0.5 ;  /* 0x3f00000009097820 */ /* 0x000fc60000410000 */
[----:B------:R-:W-:-:S04]  /*3880*/  FFMA R8, -R3, R3, R8 ;  /* 0x0000000303087223 */ /* 0x000fc80000000108 */
[----:B------:R-:W-:-:S07]  /*3890*/  FFMA R3, R8, R9, R3 ;  /* 0x0000000908037223 */ /* 0x000fce0000000003 */
.L_x_2:
[----:B------:R-:W-:Y:S05]  /*38a0*/  BSYNC.RECONVERGENT B0 ;  /* 0x0000000000007941 */ /* 0x000fea0003800200 */
.L_x_0:
[----:B------:R-:W-:Y:S01]  /*38b0*/  IADD3 R4, PT, PT, R50, -0xd000000, RZ ;  /* 0xf300000032047810 */ /* 0x000fe20007ffe0ff */
[----:B------:R0:W1:Y:S01]  /*38c0*/  MUFU.RSQ R5, R50 ;  /* 0x0000003200057308 */ /* 0x0000620000001400 */
[----:B------:R-:W-:Y:S01]  /*38d0*/  BSSY.RECONVERGENT B0, `(.L_x_3) ;  /* 0x000000c000007945 */ /* 0x000fe20003800200 */
[----:B------:R-:W-:Y:S01]  /*38e0*/  FMUL R12, R3, 0.125 ;  /* 0x3e000000030c7820 */ /* 0x000fe20000400000 */
[----:B------:R-:W-:-:S13]  /*38f0*/  ISETP.GT.U32.AND P0, PT, R4, 0x727fffff, PT ;  /* 0x727fffff0400780c */ /* 0x000fda0003f04070 */
[----:B0-----:R-:W-:Y:S05]  /*3900*/  @!P0 BRA `(.L_x_4) ;  /* 0x0000000000108947 */ /* 0x001fea0003800000 */
[----:B------:R-:W-:Y:S02]  /*3910*/  MOV R3, R50 ;  /* 0x0000003200037202 */ /* 0x000fe40000000f00 */
[----:B------:R-:W-:-:S07]  /*3920*/  MOV R11, 0x3940 ;  /* 0x00003940000b7802 */ /* 0x000fce0000000f00 */
[----:B-1----:R-:W-:Y:S05]  /*3930*/  CALL.REL.NOINC `($__internal_0_$__cuda_sm20_sqrt_rn_f32_slowpath) ;  /* 0x0000000000a07944 */ /* 0x002fea0003c00000 */
[----:B------:R-:W-:Y:S05]  /*3940*/  BRA `(.L_x_5) ;  /* 0x0000000000107947 */ /* 0x000fea0003800000 */
.L_x_4:
[----:B-1----:R-:W-:Y:S01]  /*3950*/  FMUL.FTZ R3, R50, R5 ;  /* 0x0000000532037220 */ /* 0x002fe20000410000 */
[----:B------:R-:W-:-:S03]  /*3960*/  FMUL.FTZ R5, R5, 0.5 ;  /* 0x3f00000005057820 */ /* 0x000fc60000410000 */
[----:B------:R-:W-:-:S04]  /*3970*/  FFMA R50, -R3, R3, R50 ;  /* 0x0000000303327223 */ /* 0x000fc80000000132 */
[----:B------:R-:W-:-:S07]  /*3980*/  FFMA R3, R50, R5, R3 ;  /* 0x0000000532037223 */ /* 0x000fce0000000003 */
.L_x_5:
[----:B------:R-:W-:Y:S05]  /*3990*/  BSYNC.RECONVERGENT B0 ;  /* 0x0000000000007941 */ /* 0x000fea0003800200 */
.L_x_3:
[----:B------:R-:W-:Y:S01]  /*39a0*/  VIADD R5, R7, 0xf3000000 ;  /* 0xf300000007057836 */ /* 0x000fe20000000000 */
[----:B------:R0:W1:Y:S01]  /*39b0*/  MUFU.RSQ R4, R7 ;  /* 0x0000000700047308 */ /* 0x0000620000001400 */
[----:B------:R-:W-:Y:S01]  /*39c0*/  BSSY.RECONVERGENT B0, `(.L_x_6) ;  /* 0x000000c000007945 */ /* 0x000fe20003800200 */
[----:B------:R-:W-:Y:S02]  /*39d0*/  FMUL R13, R3, 0.125 ;  /* 0x3e000000030d7820 */ /* 0x000fe40000400000 */
[----:B------:R-:W-:-:S13]  /*39e0*/  ISETP.GT.U32.AND P0, PT, R5, 0x727fffff, PT ;  /* 0x727fffff0500780c */ /* 0x000fda0003f04070 */
[----:B01----:R-:W-:Y:S05]  /*39f0*/  @!P0 BRA `(.L_x_7) ;  /* 0x0000000000108947 */ /* 0x003fea0003800000 */
[----:B------:R-:W-:Y:S02]  /*3a00*/  MOV R3, R7 ;  /* 0x0000000700037202 */ /* 0x000fe40000000f00 */
[----:B------:R-:W-:-:S07]  /*3a10*/  MOV R11, 0x3a30 ;  /* 0x00003a30000b7802 */ /* 0x000fce0000000f00 */
[----:B------:R-:W-:Y:S05]  /*3a20*/  CALL.REL.NOINC `($__internal_0_$__cuda_sm20_sqrt_rn_f32_slowpath) ;  /* 0x0000000000647944 */ /* 0x000fea0003c00000 */
[----:B------:R-:W-:Y:S05]  /*3a30*/  BRA `(.L_x_8) ;  /* 0x0000000000107947 */ /* 0x000fea0003800000 */
.L_x_7:
[----:B------:R-:W-:Y:S01]  /*3a40*/  FMUL.FTZ R6, R7, R4 ;  /* 0x0000000407067220 */ /* 0x000fe20000410000 */
[----:B------:R-:W-:-:S03]  /*3a50*/  FMUL.FTZ R4, R4, 0.5 ;  /* 0x3f00000004047820 */ /* 0x000fc60000410000 */
[----:B------:R-:W-:-:S04]  /*3a60*/  FFMA R3, -R6, R6, R7 ;  /* 0x0000000606037223 */ /* 0x000fc80000000107 */
[----:B------:R-:W-:-:S07]  /*3a70*/  FFMA R3, R3, R4, R6 ;  /* 0x0000000403037223 */ /* 0x000fce0000000006 */
.L_x_8:
[----:B------:R-:W-:Y:S05]  /*3a80*/  BSYNC.RECONVERGENT B0 ;  /* 0x0000000000007941 */ /* 0x000fea0003800200 */
.L_x_6:
[----:B------:R-:W0:Y:S01]  /*3a90*/  LDCU.64 UR4, c[0x0][0x388] ;  /* 0x00007100ff0477ac */ /* 0x000e220008000a00 */
[----:B------:R-:W-:Y:S01]  /*3aa0*/  FMUL R3, R3, 0.125 ;  /* 0x3e00000003037820 */ /* 0x000fe20000400000 */
[----:B------:R-:W-:Y:S02]  /*3ab0*/  FMNMX.NAN R8, R12, 255, PT ;  /* 0x437f00000c087809 */ /* 0x000fe40003820000 */
[----:B------:R-:W-:Y:S02]  /*3ac0*/  FMNMX.NAN R10, R13, 255, PT ;  /* 0x437f00000d0a7809 */ /* 0x000fe40003820000 */
[----:B------:R-:W-:Y:S01]  /*3ad0*/  FMNMX.NAN R12, R3, 255, PT ;  /* 0x437f0000030c7809 */ /* 0x000fe20003820000 */
[----:B------:R-:W1:Y:S01]  /*3ae0*/  F2I.U32.TRUNC.NTZ R9, R8 ;  /* 0x0000000800097305 */ /* 0x000e62000020f000 */
[----:B------:R-:W-:-:S07]  /*3af0*/  IADD3 R4, PT, PT, R0, 0x1, RZ ;  /* 0x0000000100047810 */ /* 0x000fce0007ffe0ff */
[----:B------:R-:W2:Y:S01]  /*3b00*/  F2I.U32.TRUNC.NTZ R11, R10 ;  /* 0x0000000a000b7305 */ /* 0x000ea2000020f000 */
[----:B0-----:R-:W-:Y:S02]  /*3b10*/  IADD3 R2, P0, PT, R2, UR4, RZ ;  /* 0x0000000402027c10 */ /* 0x001fe4000ff1e0ff */
[----:B------:R-:W-:Y:S02]  /*3b20*/  IADD3 R4, P1, PT, R4, UR4, RZ ;  /* 0x0000000404047c10 */ /* 0x000fe4000ff3e0ff */
[----:B------:R-:W-:-:S03]  /*3b30*/  IADD3 R6, P2, PT, R0, UR4, RZ ;  /* 0x0000000400067c10 */ /* 0x000fc6000ff5e0ff */
[----:B------:R-:W0:Y:S01]  /*3b40*/  F2I.U32.TRUNC.NTZ R13, R12 ;  /* 0x0000000c000d7305 */ /* 0x000e22000020f000 */
[----:B------:R-:W-:Y:S01]  /*3b50*/  IADD3.X R3, PT, PT, RZ, UR5, RZ, P0, !PT ;  /* 0x00000005ff037c10 */ /* 0x000fe200087fe4ff */
[----:B------:R-:W-:Y:S01]  /*3b60*/  IMAD.X R5, RZ, RZ, UR5, P1 ;  /* 0x00000005ff057e24 */ /* 0x000fe200088e06ff */
[----:B------:R-:W-:-:S03]  /*3b70*/  IADD3.X R7, PT, PT, RZ, UR5, RZ, P2, !PT ;  /* 0x00000005ff077c10 */ /* 0x000fc600097fe4ff */
[----:B-1----:R-:W-:Y:S04]  /*3b80*/  STG.E.U8 desc[UR10][R2.64], R9 ;  /* 0x0000000902007986 */ /* 0x002fe8000c10110a */
[----:B--2---:R-:W-:Y:S04]  /*3b90*/  STG.E.U8 desc[UR10][R4.64], R11 ;  /* 0x0000000b04007986 */ /* 0x004fe8000c10110a */
[----:B0-----:R-:W-:Y:S01]  /*3ba0*/  STG.E.U8 desc[UR10][R6.64], R13 ;  /* 0x0000000d06007986 */ /* 0x001fe2000c10110a */
[----:B------:R-:W-:Y:S05]  /*3bb0*/  EXIT ;  /* 0x000000000000794d */ /* 0x000fea0003800000 */
        .weak           $__internal_0_$__cuda_sm20_sqrt_rn_f32_slowpath
        .type           $__internal_0_$__cuda_sm20_sqrt_rn_f32_slowpath,@function
        .size           $__internal_0_$__cuda_sm20_sqrt_rn_f32_slowpath,(.L_x_11 - $__internal_0_$__cuda_sm20_sqrt_rn_f32_slowpath)
$__internal_0_$__cuda_sm20_sqrt_rn_f32_slowpath:
[----:B------:R-:W-:-:S13]  /*3bc0*/  LOP3.LUT P0, RZ, R3, 0x7fffffff, RZ, 0xc0, !PT ;  /* 0x7fffffff03ff7812 */ /* 0x000fda000780c0ff */
[----:B------:R-:W-:Y:S01]  /*3bd0*/  @!P0 MOV R4, R3 ;  /* 0x0000000300048202 */ /* 0x000fe20000000f00 */
[----:B------:R-:W-:Y:S06]  /*3be0*/  @!P0 BRA `(.L_x_9) ;  /* 0x0000000000408947 */ /* 0x000fec0003800000 */
[----:B------:R-:W-:-:S13]  /*3bf0*/  FSETP.GEU.FTZ.AND P0, PT, R3, RZ, PT ;  /* 0x000000ff0300720b */ /* 0x000fda0003f1e000 */
[----:B------:R-:W-:Y:S01]  /*3c00*/  @!P0 MOV R4, 0x7fffffff ;  /* 0x7fffffff00048802 */ /* 0x000fe20000000f00 */
[----:B------:R-:W-:Y:S06]  /*3c10*/  @!P0 BRA `(.L_x_9) ;  /* 0x0000000000348947 */ /* 0x000fec0003800000 */
[----:B------:R-:W-:-:S13]  /*3c20*/  FSETP.GTU.FTZ.AND P0, PT, |R3|, +INF , PT ;  /* 0x7f8000000300780b */ /* 0x000fda0003f1c200 */
[----:B------:R-:W-:Y:S01]  /*3c30*/  @P0 FADD.FTZ R4, R3, 1 ;  /* 0x3f80000003040421 */ /* 0x000fe20000010000 */
[----:B------:R-:W-:Y:S06]  /*3c40*/  @P0 BRA `(.L_x_9) ;  /* 0x0000000000280947 */ /* 0x000fec0003800000 */
[----:B------:R-:W-:-:S13]  /*3c50*/  FSETP.NEU.FTZ.AND P0, PT, |R3|, +INF , PT ;  /* 0x7f8000000300780b */ /* 0x000fda0003f1d200 */
[----:B------:R-:W-:-:S04]  /*3c60*/  @P0 FFMA R5, R3, 1.84467440737095516160e+19, RZ ;  /* 0x5f80000003050823 */ /* 0x000fc800000000ff */
[----:B------:R-:W0:Y:S02]  /*3c70*/  @P0 MUFU.RSQ R4, R5 ;  /* 0x0000000500040308 */ /* 0x000e240000001400 */
[----:B0-----:R-:W-:Y:S01]  /*3c80*/  @P0 FMUL.FTZ R6, R5, R4 ;  /* 0x0000000405060220 */ /* 0x001fe20000410000 */
[----:B------:R-:W-:Y:S01]  /*3c90*/  @P0 FMUL.FTZ R10, R4, 0.5 ;  /* 0x3f000000040a0820 */ /* 0x000fe20000410000 */
[----:B------:R-:W-:Y:S02]  /*3ca0*/  @!P0 IMAD.MOV.U32 R4, RZ, RZ, R3 ;  /* 0x000000ffff048224 */ /* 0x000fe400078e0003 */
[----:B------:R-:W-:-:S04]  /*3cb0*/  @P0 FADD.FTZ R8, -R6, -RZ ;  /* 0x800000ff06080221 */ /* 0x000fc80000010100 */
[----:B------:R-:W-:-:S04]  /*3cc0*/  @P0 FFMA R9, R6, R8, R5 ;  /* 0x0000000806090223 */ /* 0x000fc80000000005 */
[----:B------:R-:W-:-:S04]  /*3cd0*/  @P0 FFMA R9, R9, R10, R6 ;  /* 0x0000000a09090223 */ /* 0x000fc80000000006 */
[----:B------:R-:W-:-:S07]  /*3ce0*/  @P0 FMUL.FTZ R4, R9, 2.3283064365386962891e-10 ;  /* 0x2f80000009040820 */ /* 0x000fce0000410000 */
.L_x_9:
[----:B------:R-:W-:Y:S01]  /*3cf0*/  HFMA2 R5, -RZ, RZ, 0, 0 ;  /* 0x00000000ff057431 */ /* 0x000fe200000001ff */
[----:B------:R-:W-:Y:S02]  /*3d00*/  MOV R3, R4 ;  /* 0x0000000400037202 */ /* 0x000fe40000000f00 */
[----:B------:R-:W-:-:S04]  /*3d10*/  MOV R4, R11 ;  /* 0x0000000b00047202 */ /* 0x000fc80000000f00 */
[----:B------:R-:W-:Y:S05]  /*3d20*/  RET.REL.NODEC R4 `(_Z5sobelPhS_jjjjj) ;  /* 0xffffffc004b47950 */ /* 0x000fea0003c3ffff */
.L_x_10:
[----:B------:R-:W-:-:S00]  /*3d30*/  BRA `(.L_x_10) ;  /* 0xfffffffc00fc7947 */ /* 0x000fc0000383ffff */
[----:B------:R-:W-:-:S00]  /*3d40*/  NOP ;  /* 0x0000000000007918 */ /* 0x000fc00000000000 */
        /* <DEDUP_REMOVED lines=11> */
.L_x_11:


//--------------------- .nv.shared.reserved.0     --------------------------
	.section	.nv.shared.reserved.0,"aw",@nobits
	.weak		__nv_reservedSMEM_offset_0_alias
	.size		__nv_reservedSMEM_offset_0_alias, 0, 64
	.other		__nv_reservedSMEM_offset_0_alias,@"STO_CUDA_RESERVED_SHARED STV_DEFAULT"
__nv_reservedSMEM_offset_0_alias:
	.zero		0
	.zero		64


//--------------------- .nv.constant0._Z5sobelPhS_jjjjj --------------------------
	.section	.nv.constant0._Z5sobelPhS_jjjjj,"a",@progbits
	.sectionflags	@""
	.align	4
.nv.constant0._Z5sobelPhS_jjjjj:
	.zero		932


//--------------------- SYMBOLS --------------------------

	.type		.nv.reservedSmem.offset0,@object
	.size		.nv.reservedSmem.offset0,0x4
